	.target	sm_90a

	.elftype	@"ET_EXEC"


//--------------------- .note.nv.tkinfo           --------------------------
	.section	.note.nv.tkinfo,"",@"SHT_NOTE"
	.sectionflags	@"SHF_NOTE_NV_TKINFO"
	.tkinfo
        /*0018*/ 	.word	0x00000002
        /*0030*/ 	.string	""
        /*0030*/ 	.string	"ptxas"
        /*0030*/ 	.string	"Cuda compilation tools, release 13.0, V13.0.88"
        /*0030*/ 	.string	"Build cuda_13.0.r13.0/compiler.36424714_0"
        /*0030*/ 	.string	"-arch sm_90a -m 64 "



//--------------------- .note.nv.cuinfo           --------------------------
	.section	.note.nv.cuinfo,"",@"SHT_NOTE"
	.sectionflags	@"SHF_NOTE_NV_CUINFO"
        /*0018*/ 	.short	0x0002
        /*001a*/ 	.short	0x005a
        /*001c*/ 	.short	0x0082
	.zero		2


//--------------------- .nv.info                  --------------------------
	.section	.nv.info,"",@"SHT_CUDA_INFO"
	.align	4


	//----- nvinfo : EIATTR_REGCOUNT
	.align		4
        /*0000*/ 	.byte	0x04, 0x2f
        /*0002*/ 	.short	(.L_15 - .L_14)
	.align		4
.L_14:
        /*0004*/ 	.word	index@(_ZN7cutlass13device_kernelINS_4gemm6kernel13GemmUniversalIN4cute5tupleIJiiiiEEENS1_10collective13CollectiveMmaINS1_34MainloopSm90TmaGmmaWarpSpecializedILi4ENS5_IJNS4_1CILi4EEESB_NSA_ILi1EEEEEENS1_35KernelTmaWarpSpecializedCooperativeEEENS5_IJNSA_ILi256EEENSA_ILi128EEENSA_ILi64EEEEEENS_6half_tENS5_IJlSC_lEEESK_SL_NS4_8TiledMMAINS4_8MMA_AtomIJNS4_4SM904GMMA26MMA_64x128x16_F32F16F16_SSILNSP_5MajorE0ELSR_0ELNSP_7ScaleInE1ELSS_1EEEEEENS4_6LayoutINS5_IJNSA_ILi2EEESC_SC_EEENS5_IJSC_NSA_ILi0EEESY_EEEEENS5_IJNS4_10UnderscoreES11_S11_EEEEENS4_23SM90_TMA_LOAD_MULTICASTENS4_14ComposedLayoutINS4_7SwizzleILi3ELi4ELi3EEENS4_18smem_ptr_flag_bitsILi16EEENSV_INS5_IJNSA_ILi8EEESI_EEENS5_IJSI_SC_EEEEEEEvNS4_8identityES14_S1E_vS1F_EENS_8epilogue10collective6detail29Sm90TmaWarpSpecializedAdapterINS1I_15DefaultEpilogueISK_SL_SL_NS1H_6thread17LinearCombinationISK_Li1EffLNS1M_9ScaleType4KindE0ELNS_15FloatRoundStyleE2ESK_EENS1_15EpilogueDefaultEEEEEvvEEEEvNT_6ParamsE)
        /*0008*/ 	.word	0x000000a8


	//----- nvinfo : EIATTR_FRAME_SIZE
	.align		4
.L_15:
        /*000c*/ 	.byte	0x04, 0x11
        /*000e*/ 	.short	(.L_17 - .L_16)
	.align		4
.L_16:
        /*0010*/ 	.word	index@(_ZN7cutlass13device_kernelINS_4gemm6kernel13GemmUniversalIN4cute5tupleIJiiiiEEENS1_10collective13CollectiveMmaINS1_34MainloopSm90TmaGmmaWarpSpecializedILi4ENS5_IJNS4_1CILi4EEESB_NSA_ILi1EEEEEENS1_35KernelTmaWarpSpecializedCooperativeEEENS5_IJNSA_ILi256EEENSA_ILi128EEENSA_ILi64EEEEEENS_6half_tENS5_IJlSC_lEEESK_SL_NS4_8TiledMMAINS4_8MMA_AtomIJNS4_4SM904GMMA26MMA_64x128x16_F32F16F16_SSILNSP_5MajorE0ELSR_0ELNSP_7ScaleInE1ELSS_1EEEEEENS4_6LayoutINS5_IJNSA_ILi2EEESC_SC_EEENS5_IJSC_NSA_ILi0EEESY_EEEEENS5_IJNS4_10UnderscoreES11_S11_EEEEENS4_23SM90_TMA_LOAD_MULTICASTENS4_14ComposedLayoutINS4_7SwizzleILi3ELi4ELi3EEENS4_18smem_ptr_flag_bitsILi16EEENSV_INS5_IJNSA_ILi8EEESI_EEENS5_IJSI_SC_EEEEEEEvNS4_8identityES14_S1E_vS1F_EENS_8epilogue10collective6detail29Sm90TmaWarpSpecializedAdapterINS1I_15DefaultEpilogueISK_SL_SL_NS1H_6thread17LinearCombinationISK_Li1EffLNS1M_9ScaleType4KindE0ELNS_15FloatRoundStyleE2ESK_EENS1_15EpilogueDefaultEEEEEvvEEEEvNT_6ParamsE)
        /*0014*/ 	.word	0x00000000


	//----- nvinfo : EIATTR_MIN_STACK_SIZE
	.align		4
.L_17:
        /*0018*/ 	.byte	0x04, 0x12
        /*001a*/ 	.short	(.L_19 - .L_18)
	.align		4
.L_18:
        /*001c*/ 	.word	index@(_ZN7cutlass13device_kernelINS_4gemm6kernel13GemmUniversalIN4cute5tupleIJiiiiEEENS1_10collective13CollectiveMmaINS1_34MainloopSm90TmaGmmaWarpSpecializedILi4ENS5_IJNS4_1CILi4EEESB_NSA_ILi1EEEEEENS1_35KernelTmaWarpSpecializedCooperativeEEENS5_IJNSA_ILi256EEENSA_ILi128EEENSA_ILi64EEEEEENS_6half_tENS5_IJlSC_lEEESK_SL_NS4_8TiledMMAINS4_8MMA_AtomIJNS4_4SM904GMMA26MMA_64x128x16_F32F16F16_SSILNSP_5MajorE0ELSR_0ELNSP_7ScaleInE1ELSS_1EEEEEENS4_6LayoutINS5_IJNSA_ILi2EEESC_SC_EEENS5_IJSC_NSA_ILi0EEESY_EEEEENS5_IJNS4_10UnderscoreES11_S11_EEEEENS4_23SM90_TMA_LOAD_MULTICASTENS4_14ComposedLayoutINS4_7SwizzleILi3ELi4ELi3EEENS4_18smem_ptr_flag_bitsILi16EEENSV_INS5_IJNSA_ILi8EEESI_EEENS5_IJSI_SC_EEEEEEEvNS4_8identityES14_S1E_vS1F_EENS_8epilogue10collective6detail29Sm90TmaWarpSpecializedAdapterINS1I_15DefaultEpilogueISK_SL_SL_NS1H_6thread17LinearCombinationISK_Li1EffLNS1M_9ScaleType4KindE0ELNS_15FloatRoundStyleE2ESK_EENS1_15EpilogueDefaultEEEEEvvEEEEvNT_6ParamsE)
        /*0020*/ 	.word	0x00000000
.L_19:


//--------------------- .nv.compat                --------------------------
	.section	.nv.compat,"",@"SHT_CUDA_COMPAT_INFO"
	.align	4
        /*0000*/ 	.byte	0x02, 0x09, 0x01, 0x00, 0x02, 0x02, 0x04, 0x00, 0x02, 0x05, 0x05, 0x00, 0x03, 0x07, 0x01, 0x01
        /*0010*/ 	.byte	0x02, 0x03, 0x01, 0x00, 0x02, 0x06, 0x01, 0x00, 0x04, 0x0b, 0x08, 0x00, 0x00, 0x00, 0x00, 0x00
        /*0020*/ 	.byte	0x00, 0x00, 0x00, 0x00


//--------------------- .nv.info._ZN7cutlass13device_kernelINS_4gemm6kernel13GemmUniversalIN4cute5tupleIJiiiiEEENS1_10collective13CollectiveMmaINS1_34MainloopSm90TmaGmmaWarpSpecializedILi4ENS5_IJNS4_1CILi4EEESB_NSA_ILi1EEEEEENS1_35KernelTmaWarpSpecializedCooperativeEEENS5_IJNSA_ILi256EEENSA_ILi128EEENSA_ILi64EEEEEENS_6half_tENS5_IJlSC_lEEESK_SL_NS4_8TiledMMAINS4_8MMA_AtomIJNS4_4SM904GMMA26MMA_64x128x16_F32F16F16_SSILNSP_5MajorE0ELSR_0ELNSP_7ScaleInE1ELSS_1EEEEEENS4_6LayoutINS5_IJNSA_ILi2EEESC_SC_EEENS5_IJSC_NSA_ILi0EEESY_EEEEENS5_IJNS4_10UnderscoreES11_S11_EEEEENS4_23SM90_TMA_LOAD_MULTICASTENS4_14ComposedLayoutINS4_7SwizzleILi3ELi4ELi3EEENS4_18smem_ptr_flag_bitsILi16EEENSV_INS5_IJNSA_ILi8EEESI_EEENS5_IJSI_SC_EEEEEEEvNS4_8identityES14_S1E_vS1F_EENS_8epilogue10collective6detail29Sm90TmaWarpSpecializedAdapterINS1I_15DefaultEpilogueISK_SL_SL_NS1H_6thread17LinearCombinationISK_Li1EffLNS1M_9ScaleType4KindE0ELNS_15FloatRoundStyleE2ESK_EENS1_15EpilogueDefaultEEEEEvvEEEEvNT_6ParamsE --------------------------
	.section	.nv.info._ZN7cutlass13device_kernelINS_4gemm6kernel13GemmUniversalIN4cute5tupleIJiiiiEEENS1_10collective13CollectiveMmaINS1_34MainloopSm90TmaGmmaWarpSpecializedILi4ENS5_IJNS4_1CILi4EEESB_NSA_ILi1EEEEEENS1_35KernelTmaWarpSpecializedCooperativeEEENS5_IJNSA_ILi256EEENSA_ILi128EEENSA_ILi64EEEEEENS_6half_tENS5_IJlSC_lEEESK_SL_NS4_8TiledMMAINS4_8MMA_AtomIJNS4_4SM904GMMA26MMA_64x128x16_F32F16F16_SSILNSP_5MajorE0ELSR_0ELNSP_7ScaleInE1ELSS_1EEEEEENS4_6LayoutINS5_IJNSA_ILi2EEESC_SC_EEENS5_IJSC_NSA_ILi0EEESY_EEEEENS5_IJNS4_10UnderscoreES11_S11_EEEEENS4_23SM90_TMA_LOAD_MULTICASTENS4_14ComposedLayoutINS4_7SwizzleILi3ELi4ELi3EEENS4_18smem_ptr_flag_bitsILi16EEENSV_INS5_IJNSA_ILi8EEESI_EEENS5_IJSI_SC_EEEEEEEvNS4_8identityES14_S1E_vS1F_EENS_8epilogue10collective6detail29Sm90TmaWarpSpecializedAdapterINS1I_15DefaultEpilogueISK_SL_SL_NS1H_6thread17LinearCombinationISK_Li1EffLNS1M_9ScaleType4KindE0ELNS_15FloatRoundStyleE2ESK_EENS1_15EpilogueDefaultEEEEEvvEEEEvNT_6ParamsE,"",@"SHT_CUDA_INFO"
	.sectionflags	@""
	.align	4


	//----- nvinfo : EIATTR_CUDA_API_VERSION
	.align		4
        /*0000*/ 	.byte	0x04, 0x37
        /*0002*/ 	.short	(.L_21 - .L_20)
.L_20:
        /*0004*/ 	.word	0x00000082


	//----- nvinfo : EIATTR_KPARAM_INFO
	.align		4
.L_21:
        /*0008*/ 	.byte	0x04, 0x17
        /*000a*/ 	.short	(.L_23 - .L_22)
.L_22:
        /*000c*/ 	.word	0x00000000
        /*0010*/ 	.short	0x0000
        /*0012*/ 	.short	0x0070
        /*0014*/ 	.byte	0x00, 0xf0, 0x01, 0x10


	//----- nvinfo : EIATTR_SPARSE_MMA_MASK
	.align		4
.L_23:
        /*0018*/ 	.byte	0x03, 0x50
        /*001a*/ 	.short	0x0000


	//----- nvinfo : EIATTR_MAXREG_COUNT
	.align		4
        /*001c*/ 	.byte	0x03, 0x1b
        /*001e*/ 	.short	0x00a8


	//----- nvinfo : EIATTR_NUM_BARRIERS
	.align		4
        /*0020*/ 	.byte	0x02, 0x4c
        /*0022*/ 	.byte	0x01
	.zero		1


	//----- nvinfo : EIATTR_EXTERNS
	.align		4
        /*0024*/ 	.byte	0x04, 0x0f
        /*0026*/ 	.short	(.L_25 - .L_24)


	//   ....[0]....
	.align		4
.L_24:
        /*0028*/ 	.word	index@(__assertfail)


	//----- nvinfo : EIATTR_MERCURY_ISA_VERSION
	.align		4
.L_25:
        /*002c*/ 	.byte	0x03, 0x5f
        /*002e*/ 	.short	0x0101


	//----- nvinfo : EIATTR_INT_WARP_WIDE_INSTR_OFFSETS
	.align		4
        /*0030*/ 	.byte	0x04, 0x31
        /*0032*/ 	.short	(.L_27 - .L_26)


	//   ....[0]....
.L_26:
        /*0034*/ 	.word	0x00000480


	//   ....[1]....
        /*0038*/ 	.word	0x000004b0


	//   ....[2]....
        /*003c*/ 	.word	0x00000660


	//   ....[3]....
        /*0040*/ 	.word	0x00001f70


	//----- nvinfo : EIATTR_COOP_GROUP_MASK_REGIDS
	.align		4
.L_27:
        /*0044*/ 	.byte	0x04, 0x29
        /*0046*/ 	.short	(.L_29 - .L_28)


	//   ....[0]....
.L_28:
        /*0048*/ 	.word	0xffffffff


	//   ....[1]....
        /*004c*/ 	.word	0xffffffff


	//   ....[2]....
        /*0050*/ 	.word	0xffffffff


	//   ....[3]....
        /*0054*/ 	.word	0xffffffff


	//   ....[4]....
        /*0058*/ 	.word	0xffffffff


	//   ....[5]....
        /*005c*/ 	.word	0xffffffff


	//----- nvinfo : EIATTR_COOP_GROUP_INSTR_OFFSETS
	.align		4
.L_29:
        /*0060*/ 	.byte	0x04, 0x28
        /*0062*/ 	.short	(.L_31 - .L_30)


	//   ....[0]....
.L_30:
        /*0064*/ 	.word	0x00000060


	//   ....[1]....
        /*0068*/ 	.word	0x00000070


	//   ....[2]....
        /*006c*/ 	.word	0x00000130


	//   ....[3]....
        /*0070*/ 	.word	0x000002d0


	//   ....[4]....
        /*0074*/ 	.word	0x00000810


	//   ....[5]....
        /*0078*/ 	.word	0x00001260


	//----- nvinfo : EIATTR_REG_RECONFIG
	.align		4
.L_31:
        /*007c*/ 	.byte	0x01, 0x54
	.zero		2


	//----- nvinfo : EIATTR_SYSCALL_OFFSETS
	.align		4
        /*0080*/ 	.byte	0x04, 0x46
        /*0082*/ 	.short	(.L_33 - .L_32)


	//   ....[0]....
.L_32:
        /*0084*/ 	.word	0x00001420


	//----- nvinfo : EIATTR_MBARRIER_INSTR_OFFSETS
	.align		4
.L_33:
        /*0088*/ 	.byte	0x04, 0x39
        /*008a*/ 	.short	(.L_35 - .L_34)


	//   ....[0]....
.L_34:
        /*008c*/ 	.word	0x00000230
        /*0090*/ 	.word	0x000000ff
        /*0094*/ 	.word	0x00000000
        /*0098*/ 	.short	0x0100
        /*009a*/ 	.byte	0x08
	.zero		1


	//   ....[1]....
        /*009c*/ 	.word	0x00000240
        /*00a0*/ 	.word	0x000000ff
        /*00a4*/ 	.word	0x00000020
        /*00a8*/ 	.short	0x0100
        /*00aa*/ 	.byte	0x08
	.zero		1


	//   ....[2]....
        /*00ac*/ 	.word	0x00000250
        /*00b0*/ 	.word	0x000000ff
        /*00b4*/ 	.word	0x00000008
        /*00b8*/ 	.short	0x0100
        /*00ba*/ 	.byte	0x08
	.zero		1


	//   ....[3]....
        /*00bc*/ 	.word	0x00000260
        /*00c0*/ 	.word	0x000000ff
        /*00c4*/ 	.word	0x00000028
        /*00c8*/ 	.short	0x0100
        /*00ca*/ 	.byte	0x08
	.zero		1


	//   ....[4]....
        /*00cc*/ 	.word	0x00000270
        /*00d0*/ 	.word	0x000000ff
        /*00d4*/ 	.word	0x00000010
        /*00d8*/ 	.short	0x0100
        /*00da*/ 	.byte	0x08
	.zero		1


	//   ....[5]....
        /*00dc*/ 	.word	0x00000280
        /*00e0*/ 	.word	0x000000ff
        /*00e4*/ 	.word	0x00000030
        /*00e8*/ 	.short	0x0100
        /*00ea*/ 	.byte	0x08
	.zero		1


	//   ....[6]....
        /*00ec*/ 	.word	0x00000290
        /*00f0*/ 	.word	0x000000ff
        /*00f4*/ 	.word	0x00000018
        /*00f8*/ 	.short	0x0100
        /*00fa*/ 	.byte	0x08
	.zero		1


	//   ....[7]....
        /*00fc*/ 	.word	0x000002a0
        /*0100*/ 	.word	0x000000ff
        /*0104*/ 	.word	0x00000038
        /*0108*/ 	.short	0x0100
        /*010a*/ 	.byte	0x08
	.zero		1


	//   ....[8]....
        /*010c*/ 	.word	0x000006f0
        /*0110*/ 	.word	0x000000ff
        /*0114*/ 	.word	0x00000050
        /*0118*/ 	.short	0x0100
        /*011a*/ 	.byte	0x06
	.zero		1


	//   ....[9]....
        /*011c*/ 	.word	0x00000790
        /*0120*/ 	.word	0x000000ff
        /*0124*/ 	.word	0x00000058
        /*0128*/ 	.short	0x0100
        /*012a*/ 	.byte	0x06
	.zero		1


	//   ....[10]....
        /*012c*/ 	.word	0x000014e0
        /*0130*/ 	.word	0x00000003
        /*0134*/ 	.word	0x00000000
        /*0138*/ 	.short	0x010a
        /*013a*/ 	.byte	0x3f
	.zero		1


	//   ....[11]....
        /*013c*/ 	.word	0x00001520
        /*0140*/ 	.word	0x00000003
        /*0144*/ 	.word	0x00000000
        /*0148*/ 	.short	0x010a
        /*014a*/ 	.byte	0x3f
	.zero		1


	//   ....[12]....
        /*014c*/ 	.word	0x00001a30
        /*0150*/ 	.word	0x00000005
        /*0154*/ 	.word	0x00000000
        /*0158*/ 	.short	0x010a
        /*015a*/ 	.byte	0x3f
	.zero		1


	//   ....[13]....
        /*015c*/ 	.word	0x00001a70
        /*0160*/ 	.word	0x00000005
        /*0164*/ 	.word	0x00000000
        /*0168*/ 	.short	0x010a
        /*016a*/ 	.byte	0x3f
	.zero		1


	//   ....[14]....
        /*016c*/ 	.word	0x00001e10
        /*0170*/ 	.word	0x00000005
        /*0174*/ 	.word	0x00000000
        /*0178*/ 	.short	0x0101
        /*017a*/ 	.byte	0x3f
	.zero		1


	//   ....[15]....
        /*017c*/ 	.word	0x00001ff0
        /*0180*/ 	.word	0x00000003
        /*0184*/ 	.word	0x00000000
        /*0188*/ 	.short	0x0101
        /*018a*/ 	.byte	0x3f
	.zero		1


	//   ....[16]....
        /*018c*/ 	.word	0x0000b950
        /*0190*/ 	.word	0x00000016
        /*0194*/ 	.word	0x00000020
        /*0198*/ 	.short	0x010a
        /*019a*/ 	.byte	0x3f
	.zero		1


	//   ....[17]....
        /*019c*/ 	.word	0x0000bd30
        /*01a0*/ 	.word	0x00000004
        /*01a4*/ 	.word	0x00000058
        /*01a8*/ 	.short	0x0101
        /*01aa*/ 	.byte	0x3f
	.zero		1


	//   ....[18]....
        /*01ac*/ 	.word	0x0000c440
        /*01b0*/ 	.word	0x00000005
        /*01b4*/ 	.word	0x00000000
        /*01b8*/ 	.short	0x010a
        /*01ba*/ 	.byte	0x3f
	.zero		1


	//   ....[19]....
        /*01bc*/ 	.word	0x0000c4c0
        /*01c0*/ 	.word	0x00000007
        /*01c4*/ 	.word	0x00000000
        /*01c8*/ 	.short	0x010a
        /*01ca*/ 	.byte	0x3f
	.zero		1


	//   ....[20]....
        /*01cc*/ 	.word	0x0000c550
        /*01d0*/ 	.word	0x00000006
        /*01d4*/ 	.word	0x00000000
        /*01d8*/ 	.short	0x010a
        /*01da*/ 	.byte	0x3f
	.zero		1


	//   ....[21]....
        /*01dc*/ 	.word	0x0000c5e0
        /*01e0*/ 	.word	0x00000003
        /*01e4*/ 	.word	0x00000000
        /*01e8*/ 	.short	0x010a
        /*01ea*/ 	.byte	0x3f
	.zero		1


	//   ....[22]....
        /*01ec*/ 	.word	0x0000c640
        /*01f0*/ 	.word	0x00000003
        /*01f4*/ 	.word	0x00000000
        /*01f8*/ 	.short	0x010a
        /*01fa*/ 	.byte	0x3f
	.zero		1


	//   ....[23]....
        /*01fc*/ 	.word	0x0000c690
        /*0200*/ 	.word	0x00000005
        /*0204*/ 	.word	0x00000000
        /*0208*/ 	.short	0x010a
        /*020a*/ 	.byte	0x3f
	.zero		1


	//   ....[24]....
        /*020c*/ 	.word	0x0000c760
        /*0210*/ 	.word	0x00000016
        /*0214*/ 	.word	0x00000020
        /*0218*/ 	.short	0x010a
        /*021a*/ 	.byte	0x3f
	.zero		1


	//   ....[25]....
        /*021c*/ 	.word	0x0000c830
        /*0220*/ 	.word	0x00000005
        /*0224*/ 	.word	0x00000000
        /*0228*/ 	.short	0x010a
        /*022a*/ 	.byte	0x3f
	.zero		1


	//   ....[26]....
        /*022c*/ 	.word	0x0000c880
        /*0230*/ 	.word	0x00000007
        /*0234*/ 	.word	0x00000000
        /*0238*/ 	.short	0x010a
        /*023a*/ 	.byte	0x3f
	.zero		1


	//   ....[27]....
        /*023c*/ 	.word	0x0000c8d0
        /*0240*/ 	.word	0x00000006
        /*0244*/ 	.word	0x00000000
        /*0248*/ 	.short	0x010a
        /*024a*/ 	.byte	0x3f
	.zero		1


	//----- nvinfo : EIATTR_NUM_MBARRIERS
	.align		4
.L_35:
        /*024c*/ 	.byte	0x03, 0x38
        /*024e*/ 	.short	0x000a


	//----- nvinfo : EIATTR_EXIT_INSTR_OFFSETS
	.align		4
        /*0250*/ 	.byte	0x04, 0x1c
        /*0252*/ 	.short	(.L_37 - .L_36)


	//   ....[0]....
.L_36:
        /*0254*/ 	.word	0x00000970


	//   ....[1]....
        /*0258*/ 	.word	0x00001190


	//   ....[2]....
        /*025c*/ 	.word	0x0000af30


	//   ....[3]....
        /*0260*/ 	.word	0x0000b490


	//   ....[4]....
        /*0264*/ 	.word	0x0000c630


	//----- nvinfo : EIATTR_MAX_THREADS
	.align		4
.L_37:
        /*0268*/ 	.byte	0x04, 0x05
        /*026a*/ 	.short	(.L_39 - .L_38)
.L_38:
        /*026c*/ 	.word	0x00000180
        /*0270*/ 	.word	0x00000001
        /*0274*/ 	.word	0x00000001


	//----- nvinfo : EIATTR_CRS_STACK_SIZE
	.align		4
.L_39:
        /*0278*/ 	.byte	0x04, 0x1e
        /*027a*/ 	.short	(.L_41 - .L_40)
.L_40:
        /*027c*/ 	.word	0x00000000


	//----- nvinfo : EIATTR_CBANK_PARAM_SIZE
	.align		4
.L_41:
        /*0280*/ 	.byte	0x03, 0x19
        /*0282*/ 	.short	0x0470


	//----- nvinfo : EIATTR_PARAM_CBANK
	.align		4
        /*0284*/ 	.byte	0x04, 0x0a
        /*0286*/ 	.short	(.L_43 - .L_42)
	.align		4
.L_42:
        /*0288*/ 	.word	index@(.nv.constant0._ZN7cutlass13device_kernelINS_4gemm6kernel13GemmUniversalIN4cute5tupleIJiiiiEEENS1_10collective13CollectiveMmaINS1_34MainloopSm90TmaGmmaWarpSpecializedILi4ENS5_IJNS4_1CILi4EEESB_NSA_ILi1EEEEEENS1_35KernelTmaWarpSpecializedCooperativeEEENS5_IJNSA_ILi256EEENSA_ILi128EEENSA_ILi64EEEEEENS_6half_tENS5_IJlSC_lEEESK_SL_NS4_8TiledMMAINS4_8MMA_AtomIJNS4_4SM904GMMA26MMA_64x128x16_F32F16F16_SSILNSP_5MajorE0ELSR_0ELNSP_7ScaleInE1ELSS_1EEEEEENS4_6LayoutINS5_IJNSA_ILi2EEESC_SC_EEENS5_IJSC_NSA_ILi0EEESY_EEEEENS5_IJNS4_10UnderscoreES11_S11_EEEEENS4_23SM90_TMA_LOAD_MULTICASTENS4_14ComposedLayoutINS4_7SwizzleILi3ELi4ELi3EEENS4_18smem_ptr_flag_bitsILi16EEENSV_INS5_IJNSA_ILi8EEESI_EEENS5_IJSI_SC_EEEEEEEvNS4_8identityES14_S1E_vS1F_EENS_8epilogue10collective6detail29Sm90TmaWarpSpecializedAdapterINS1I_15DefaultEpilogueISK_SL_SL_NS1H_6thread17LinearCombinationISK_Li1EffLNS1M_9ScaleType4KindE0ELNS_15FloatRoundStyleE2ESK_EENS1_15EpilogueDefaultEEEEEvvEEEEvNT_6ParamsE)
        /*028c*/ 	.short	0x0210
        /*028e*/ 	.short	0x0470


	//----- nvinfo : EIATTR_SW_WAR
	.align		4
.L_43:
        /*0290*/ 	.byte	0x04, 0x36
        /*0292*/ 	.short	(.L_45 - .L_44)
.L_44:
        /*0294*/ 	.word	0x00000008
.L_45:


//--------------------- .nv.callgraph             --------------------------
	.section	.nv.callgraph,"",@"SHT_CUDA_CALLGRAPH"
	.align	4
	.sectionentsize	8
	.align		4
        /*0000*/ 	.word	0x00000000
	.align		4
        /*0004*/ 	.word	0xffffffff
	.align		4
        /*0008*/ 	.word	index@(_ZN7cutlass13device_kernelINS_4gemm6kernel13GemmUniversalIN4cute5tupleIJiiiiEEENS1_10collective13CollectiveMmaINS1_34MainloopSm90TmaGmmaWarpSpecializedILi4ENS5_IJNS4_1CILi4EEESB_NSA_ILi1EEEEEENS1_35KernelTmaWarpSpecializedCooperativeEEENS5_IJNSA_ILi256EEENSA_ILi128EEENSA_ILi64EEEEEENS_6half_tENS5_IJlSC_lEEESK_SL_NS4_8TiledMMAINS4_8MMA_AtomIJNS4_4SM904GMMA26MMA_64x128x16_F32F16F16_SSILNSP_5MajorE0ELSR_0ELNSP_7ScaleInE1ELSS_1EEEEEENS4_6LayoutINS5_IJNSA_ILi2EEESC_SC_EEENS5_IJSC_NSA_ILi0EEESY_EEEEENS5_IJNS4_10UnderscoreES11_S11_EEEEENS4_23SM90_TMA_LOAD_MULTICASTENS4_14ComposedLayoutINS4_7SwizzleILi3ELi4ELi3EEENS4_18smem_ptr_flag_bitsILi16EEENSV_INS5_IJNSA_ILi8EEESI_EEENS5_IJSI_SC_EEEEEEEvNS4_8identityES14_S1E_vS1F_EENS_8epilogue10collective6detail29Sm90TmaWarpSpecializedAdapterINS1I_15DefaultEpilogueISK_SL_SL_NS1H_6thread17LinearCombinationISK_Li1EffLNS1M_9ScaleType4KindE0ELNS_15FloatRoundStyleE2ESK_EENS1_15EpilogueDefaultEEEEEvvEEEEvNT_6ParamsE)
	.align		4
        /*000c*/ 	.word	index@(__assertfail)
	.align		4
        /*0010*/ 	.word	0x00000000
	.align		4
        /*0014*/ 	.word	0xfffffffe
	.align		4
        /*0018*/ 	.word	0x00000000
	.align		4
        /*001c*/ 	.word	0xfffffffd
	.align		4
        /*0020*/ 	.word	0x00000000
	.align		4
        /*0024*/ 	.word	0xfffffffc


//--------------------- .nv.constant4             --------------------------
	.section	.nv.constant4,"a",@progbits
	.align	8
	.align		8
.nv.constant4:
        /*0000*/ 	.dword	__assertfail
	.align		8
        /*0008*/ 	.dword	__unnamed_1
	.align		8
        /*0010*/ 	.dword	_ZN40_INTERNAL_4defc468_4_k_cu_0d2a14c6_202024cuda3std3__45__cpo5beginE
	.align		8
        /*0018*/ 	.dword	_ZN40_INTERNAL_4defc468_4_k_cu_0d2a14c6_202024cuda3std3__45__cpo3endE
	.align		8
        /*0020*/ 	.dword	_ZN40_INTERNAL_4defc468_4_k_cu_0d2a14c6_202024cuda3std3__45__cpo6cbeginE
	.align		8
        /*0028*/ 	.dword	_ZN40_INTERNAL_4defc468_4_k_cu_0d2a14c6_202024cuda3std3__45__cpo4cendE
	.align		8
        /*0030*/ 	.dword	_ZN40_INTERNAL_4defc468_4_k_cu_0d2a14c6_202024cuda3std3__442_GLOBAL__N__4defc468_4_k_cu_0d2a14c6_202026ignoreE
	.align		8
        /*0038*/ 	.dword	_ZN40_INTERNAL_4defc468_4_k_cu_0d2a14c6_202024cuda3std3__419piecewise_constructE
	.align		8
        /*0040*/ 	.dword	_ZN40_INTERNAL_4defc468_4_k_cu_0d2a14c6_202024cuda3std3__48in_placeE
	.align		8
        /*0048*/ 	.dword	_ZN40_INTERNAL_4defc468_4_k_cu_0d2a14c6_202024cuda3std6ranges3__45__cpo4swapE
	.align		8
        /*0050*/ 	.dword	_ZN40_INTERNAL_4defc468_4_k_cu_0d2a14c6_202024cuda3std6ranges3__45__cpo9iter_moveE
	.align		8
        /*0058*/ 	.dword	_ZN40_INTERNAL_4defc468_4_k_cu_0d2a14c6_202024cute7productE
	.align		8
        /*0060*/ 	.dword	_ZN40_INTERNAL_4defc468_4_k_cu_0d2a14c6_202024cute1_E
	.align		8
        /*0068*/ 	.dword	$str$22
	.align		8
        /*0070*/ 	.dword	$str$23


//--------------------- .text._ZN7cutlass13device_kernelINS_4gemm6kernel13GemmUniversalIN4cute5tupleIJiiiiEEENS1_10collective13CollectiveMmaINS1_34MainloopSm90TmaGmmaWarpSpecializedILi4ENS5_IJNS4_1CILi4EEESB_NSA_ILi1EEEEEENS1_35KernelTmaWarpSpecializedCooperativeEEENS5_IJNSA_ILi256EEENSA_ILi128EEENSA_ILi64EEEEEENS_6half_tENS5_IJlSC_lEEESK_SL_NS4_8TiledMMAINS4_8MMA_AtomIJNS4_4SM904GMMA26MMA_64x128x16_F32F16F16_SSILNSP_5MajorE0ELSR_0ELNSP_7ScaleInE1ELSS_1EEEEEENS4_6LayoutINS5_IJNSA_ILi2EEESC_SC_EEENS5_IJSC_NSA_ILi0EEESY_EEEEENS5_IJNS4_10UnderscoreES11_S11_EEEEENS4_23SM90_TMA_LOAD_MULTICASTENS4_14ComposedLayoutINS4_7SwizzleILi3ELi4ELi3EEENS4_18smem_ptr_flag_bitsILi16EEENSV_INS5_IJNSA_ILi8EEESI_EEENS5_IJSI_SC_EEEEEEEvNS4_8identityES14_S1E_vS1F_EENS_8epilogue10collective6detail29Sm90TmaWarpSpecializedAdapterINS1I_15DefaultEpilogueISK_SL_SL_NS1H_6thread17LinearCombinationISK_Li1EffLNS1M_9ScaleType4KindE0ELNS_15FloatRoundStyleE2ESK_EENS1_15EpilogueDefaultEEEEEvvEEEEvNT_6ParamsE --------------------------
	.section	.text._ZN7cutlass13device_kernelINS_4gemm6kernel13GemmUniversalIN4cute5tupleIJiiiiEEENS1_10collective13CollectiveMmaINS1_34MainloopSm90TmaGmmaWarpSpecializedILi4ENS5_IJNS4_1CILi4EEESB_NSA_ILi1EEEEEENS1_35KernelTmaWarpSpecializedCooperativeEEENS5_IJNSA_ILi256EEENSA_ILi128EEENSA_ILi64EEEEEENS_6half_tENS5_IJlSC_lEEESK_SL_NS4_8TiledMMAINS4_8MMA_AtomIJNS4_4SM904GMMA26MMA_64x128x16_F32F16F16_SSILNSP_5MajorE0ELSR_0ELNSP_7ScaleInE1ELSS_1EEEEEENS4_6LayoutINS5_IJNSA_ILi2EEESC_SC_EEENS5_IJSC_NSA_ILi0EEESY_EEEEENS5_IJNS4_10UnderscoreES11_S11_EEEEENS4_23SM90_TMA_LOAD_MULTICASTENS4_14ComposedLayoutINS4_7SwizzleILi3ELi4ELi3EEENS4_18smem_ptr_flag_bitsILi16EEENSV_INS5_IJNSA_ILi8EEESI_EEENS5_IJSI_SC_EEEEEEEvNS4_8identityES14_S1E_vS1F_EENS_8epilogue10collective6detail29Sm90TmaWarpSpecializedAdapterINS1I_15DefaultEpilogueISK_SL_SL_NS1H_6thread17LinearCombinationISK_Li1EffLNS1M_9ScaleType4KindE0ELNS_15FloatRoundStyleE2ESK_EENS1_15EpilogueDefaultEEEEEvvEEEEvNT_6ParamsE,"ax",@progbits
	.align	128
.text._ZN7cutlass13device_kernelINS_4gemm6kernel13GemmUniversalIN4cute5tupleIJiiiiEEENS1_10collective13CollectiveMmaINS1_34MainloopSm90TmaGmmaWarpSpecializedILi4ENS5_IJNS4_1CILi4EEESB_NSA_ILi1EEEEEENS1_35KernelTmaWarpSpecializedCooperativeEEENS5_IJNSA_ILi256EEENSA_ILi128EEENSA_ILi64EEEEEENS_6half_tENS5_IJlSC_lEEESK_SL_NS4_8TiledMMAINS4_8MMA_AtomIJNS4_4SM904GMMA26MMA_64x128x16_F32F16F16_SSILNSP_5MajorE0ELSR_0ELNSP_7ScaleInE1ELSS_1EEEEEENS4_6LayoutINS5_IJNSA_ILi2EEESC_SC_EEENS5_IJSC_NSA_ILi0EEESY_EEEEENS5_IJNS4_10UnderscoreES11_S11_EEEEENS4_23SM90_TMA_LOAD_MULTICASTENS4_14ComposedLayoutINS4_7SwizzleILi3ELi4ELi3EEENS4_18smem_ptr_flag_bitsILi16EEENSV_INS5_IJNSA_ILi8EEESI_EEENS5_IJSI_SC_EEEEEEEvNS4_8identityES14_S1E_vS1F_EENS_8epilogue10collective6detail29Sm90TmaWarpSpecializedAdapterINS1I_15DefaultEpilogueISK_SL_SL_NS1H_6thread17LinearCombinationISK_Li1EffLNS1M_9ScaleType4KindE0ELNS_15FloatRoundStyleE2ESK_EENS1_15EpilogueDefaultEEEEEvvEEEEvNT_6ParamsE:
        .type           _ZN7cutlass13device_kernelINS_4gemm6kernel13GemmUniversalIN4cute5tupleIJiiiiEEENS1_10collective13CollectiveMmaINS1_34MainloopSm90TmaGmmaWarpSpecializedILi4ENS5_IJNS4_1CILi4EEESB_NSA_ILi1EEEEEENS1_35KernelTmaWarpSpecializedCooperativeEEENS5_IJNSA_ILi256EEENSA_ILi128EEENSA_ILi64EEEEEENS_6half_tENS5_IJlSC_lEEESK_SL_NS4_8TiledMMAINS4_8MMA_AtomIJNS4_4SM904GMMA26MMA_64x128x16_F32F16F16_SSILNSP_5MajorE0ELSR_0ELNSP_7ScaleInE1ELSS_1EEEEEENS4_6LayoutINS5_IJNSA_ILi2EEESC_SC_EEENS5_IJSC_NSA_ILi0EEESY_EEEEENS5_IJNS4_10UnderscoreES11_S11_EEEEENS4_23SM90_TMA_LOAD_MULTICASTENS4_14ComposedLayoutINS4_7SwizzleILi3ELi4ELi3EEENS4_18smem_ptr_flag_bitsILi16EEENSV_INS5_IJNSA_ILi8EEESI_EEENS5_IJSI_SC_EEEEEEEvNS4_8identityES14_S1E_vS1F_EENS_8epilogue10collective6detail29Sm90TmaWarpSpecializedAdapterINS1I_15DefaultEpilogueISK_SL_SL_NS1H_6thread17LinearCombinationISK_Li1EffLNS1M_9ScaleType4KindE0ELNS_15FloatRoundStyleE2ESK_EENS1_15EpilogueDefaultEEEEEvvEEEEvNT_6ParamsE,@function
        .size           _ZN7cutlass13device_kernelINS_4gemm6kernel13GemmUniversalIN4cute5tupleIJiiiiEEENS1_10collective13CollectiveMmaINS1_34MainloopSm90TmaGmmaWarpSpecializedILi4ENS5_IJNS4_1CILi4EEESB_NSA_ILi1EEEEEENS1_35KernelTmaWarpSpecializedCooperativeEEENS5_IJNSA_ILi256EEENSA_ILi128EEENSA_ILi64EEEEEENS_6half_tENS5_IJlSC_lEEESK_SL_NS4_8TiledMMAINS4_8MMA_AtomIJNS4_4SM904GMMA26MMA_64x128x16_F32F16F16_SSILNSP_5MajorE0ELSR_0ELNSP_7ScaleInE1ELSS_1EEEEEENS4_6LayoutINS5_IJNSA_ILi2EEESC_SC_EEENS5_IJSC_NSA_ILi0EEESY_EEEEENS5_IJNS4_10UnderscoreES11_S11_EEEEENS4_23SM90_TMA_LOAD_MULTICASTENS4_14ComposedLayoutINS4_7SwizzleILi3ELi4ELi3EEENS4_18smem_ptr_flag_bitsILi16EEENSV_INS5_IJNSA_ILi8EEESI_EEENS5_IJSI_SC_EEEEEEEvNS4_8identityES14_S1E_vS1F_EENS_8epilogue10collective6detail29Sm90TmaWarpSpecializedAdapterINS1I_15DefaultEpilogueISK_SL_SL_NS1H_6thread17LinearCombinationISK_Li1EffLNS1M_9ScaleType4KindE0ELNS_15FloatRoundStyleE2ESK_EENS1_15EpilogueDefaultEEEEEvvEEEEvNT_6ParamsE,(.L_x_323 - _ZN7cutlass13device_kernelINS_4gemm6kernel13GemmUniversalIN4cute5tupleIJiiiiEEENS1_10collective13CollectiveMmaINS1_34MainloopSm90TmaGmmaWarpSpecializedILi4ENS5_IJNS4_1CILi4EEESB_NSA_ILi1EEEEEENS1_35KernelTmaWarpSpecializedCooperativeEEENS5_IJNSA_ILi256EEENSA_ILi128EEENSA_ILi64EEEEEENS_6half_tENS5_IJlSC_lEEESK_SL_NS4_8TiledMMAINS4_8MMA_AtomIJNS4_4SM904GMMA26MMA_64x128x16_F32F16F16_SSILNSP_5MajorE0ELSR_0ELNSP_7ScaleInE1ELSS_1EEEEEENS4_6LayoutINS5_IJNSA_ILi2EEESC_SC_EEENS5_IJSC_NSA_ILi0EEESY_EEEEENS5_IJNS4_10UnderscoreES11_S11_EEEEENS4_23SM90_TMA_LOAD_MULTICASTENS4_14ComposedLayoutINS4_7SwizzleILi3ELi4ELi3EEENS4_18smem_ptr_flag_bitsILi16EEENSV_INS5_IJNSA_ILi8EEESI_EEENS5_IJSI_SC_EEEEEEEvNS4_8identityES14_S1E_vS1F_EENS_8epilogue10collective6detail29Sm90TmaWarpSpecializedAdapterINS1I_15DefaultEpilogueISK_SL_SL_NS1H_6thread17LinearCombinationISK_Li1EffLNS1M_9ScaleType4KindE0ELNS_15FloatRoundStyleE2ESK_EENS1_15EpilogueDefaultEEEEEvvEEEEvNT_6ParamsE)
        .other          _ZN7cutlass13device_kernelINS_4gemm6kernel13GemmUniversalIN4cute5tupleIJiiiiEEENS1_10collective13CollectiveMmaINS1_34MainloopSm90TmaGmmaWarpSpecializedILi4ENS5_IJNS4_1CILi4EEESB_NSA_ILi1EEEEEENS1_35KernelTmaWarpSpecializedCooperativeEEENS5_IJNSA_ILi256EEENSA_ILi128EEENSA_ILi64EEEEEENS_6half_tENS5_IJlSC_lEEESK_SL_NS4_8TiledMMAINS4_8MMA_AtomIJNS4_4SM904GMMA26MMA_64x128x16_F32F16F16_SSILNSP_5MajorE0ELSR_0ELNSP_7ScaleInE1ELSS_1EEEEEENS4_6LayoutINS5_IJNSA_ILi2EEESC_SC_EEENS5_IJSC_NSA_ILi0EEESY_EEEEENS5_IJNS4_10UnderscoreES11_S11_EEEEENS4_23SM90_TMA_LOAD_MULTICASTENS4_14ComposedLayoutINS4_7SwizzleILi3ELi4ELi3EEENS4_18smem_ptr_flag_bitsILi16EEENSV_INS5_IJNSA_ILi8EEESI_EEENS5_IJSI_SC_EEEEEEEvNS4_8identityES14_S1E_vS1F_EENS_8epilogue10collective6detail29Sm90TmaWarpSpecializedAdapterINS1I_15DefaultEpilogueISK_SL_SL_NS1H_6thread17LinearCombinationISK_Li1EffLNS1M_9ScaleType4KindE0ELNS_15FloatRoundStyleE2ESK_EENS1_15EpilogueDefaultEEEEEvvEEEEvNT_6ParamsE,@"STO_CUDA_ENTRY STV_DEFAULT"
_ZN7cutlass13device_kernelINS_4gemm6kernel13GemmUniversalIN4cute5tupleIJiiiiEEENS1_10collective13CollectiveMmaINS1_34MainloopSm90TmaGmmaWarpSpecializedILi4ENS5_IJNS4_1CILi4EEESB_NSA_ILi1EEEEEENS1_35KernelTmaWarpSpecializedCooperativeEEENS5_IJNSA_ILi256EEENSA_ILi128EEENSA_ILi64EEEEEENS_6half_tENS5_IJlSC_lEEESK_SL_NS4_8TiledMMAINS4_8MMA_AtomIJNS4_4SM904GMMA26MMA_64x128x16_F32F16F16_SSILNSP_5MajorE0ELSR_0ELNSP_7ScaleInE1ELSS_1EEEEEENS4_6LayoutINS5_IJNSA_ILi2EEESC_SC_EEENS5_IJSC_NSA_ILi0EEESY_EEEEENS5_IJNS4_10UnderscoreES11_S11_EEEEENS4_23SM90_TMA_LOAD_MULTICASTENS4_14ComposedLayoutINS4_7SwizzleILi3ELi4ELi3EEENS4_18smem_ptr_flag_bitsILi16EEENSV_INS5_IJNSA_ILi8EEESI_EEENS5_IJSI_SC_EEEEEEEvNS4_8identityES14_S1E_vS1F_EENS_8epilogue10collective6detail29Sm90TmaWarpSpecializedAdapterINS1I_15DefaultEpilogueISK_SL_SL_NS1H_6thread17LinearCombinationISK_Li1EffLNS1M_9ScaleType4KindE0ELNS_15FloatRoundStyleE2ESK_EENS1_15EpilogueDefaultEEEEEvvEEEEvNT_6ParamsE:
[----:B------:R-:W0:Y:S01]  /*0000*/  LDC R1, c[0x0][0x28] ;  /* 0x00000a00ff017b82 */ /* 0x000e220000000800 */
[----:B------:R-:W1:Y:S01]  /*0010*/  S2R R18, SR_TID.X ;  /* 0x0000000000127919 */ /* 0x000e620000002100 */
[----:B------:R-:W-:Y:S01]  /*0020*/  ELECT P0, URZ, PT ;  /* 0x00000000003f782f */ /* 0x000fe20003800000 */
[----:B------:R-:W-:Y:S01]  /*0030*/  BSSY B0, `(.L_x_0) ;  /* 0x000000f000007945 */ /* 0x000fe20003800000 */
[--C-:B-1----:R-:W-:Y:S02]  /*0040*/  SHF.R.U32.HI R0, RZ, 0x5, R18.reuse ;  /* 0x00000005ff007819 */ /* 0x102fe40000011612 */
[----:B------:R-:W-:-:S03]  /*0050*/  SHF.R.U32.HI R3, RZ, 0x7, R18 ;  /* 0x00000007ff037819 */ /* 0x000fc60000011612 */
[----:B------:R-:W1:Y:S04]  /*0060*/  SHFL.IDX PT, R2, R0, RZ, 0x1f ;  /* 0x00001fff00027589 */ /* 0x000e6800000e0000 */
[----:B------:R2:W3:Y:S01]  /*0070*/  SHFL.IDX PT, R5, R3, RZ, 0x1f ;  /* 0x00001fff03057589 */ /* 0x0004e200000e0000 */
[----:B-1----:R-:W-:-:S13]  /*0080*/  ISETP.NE.OR P0, PT, R2, RZ, !P0 ;  /* 0x000000ff0200720c */ /* 0x002fda0004705670 */
[----:B0-23--:R-:W-:Y:S05]  /*0090*/  @P0 BRA `(.L_x_1) ;  /* 0x0000000000200947 */ /* 0x00dfea0003800000 */
[----:B------:R-:W-:Y:S02]  /*00a0*/  ULDC.64 UR4, c[0x0][0x198] ;  /* 0x0000660000047ab9 */ /* 0x000fe40000000a00 */
[----:B------:R-:W-:Y:S02]  /*00b0*/  UIADD3 UR6, UP0, UR4, 0xf0, URZ ;  /* 0x000000f004067890 */ /* 0x000fe4000ff1e03f */
[----:B------:R-:W-:Y:S02]  /*00c0*/  UIADD3 UR4, UP1, UR4, 0x1f0, URZ ;  /* 0x000001f004047890 */ /* 0x000fe4000ff3e03f */
[----:B------:R-:W-:Y:S02]  /*00d0*/  UIADD3.X UR7, URZ, UR5, URZ, UP0, !UPT ;  /* 0x000000053f077290 */ /* 0x000fe400087fe43f */
[----:B------:R-:W-:-:S07]  /*00e0*/  UIADD3.X UR5, URZ, UR5, URZ, UP1, !UPT ;  /* 0x000000053f057290 */ /* 0x000fce0008ffe43f */
[----:B------:R0:W-:Y:S02]  /*00f0*/  UTMACCTL.PF [UR6] ;  /* 0x00000000060079b9 */ /* 0x0001e40008040000 */
[----:B------:R0:W-:Y:S02]  /*0100*/  UTMACCTL.PF [UR4] ;  /* 0x00000000040079b9 */ /* 0x0001e40008040000 */
[----:B0-----:R-:W-:Y:S01]  /*0110*/  NOP ;  /* 0x0000000000007918 */ /* 0x001fe20000000000 */
.L_x_1:
[----:B------:R-:W-:Y:S05]  /*0120*/  BSYNC B0 ;  /* 0x0000000000007941 */ /* 0x000fea0003800000 */
.L_x_0:
[----:B------:R-:W0:Y:S02]  /*0130*/  SHFL.IDX PT, R3, R0, RZ, 0x1f ;  /* 0x00001fff00037589 */ /* 0x000e2400000e0000 */
[----:B0-----:R-:W-:-:S13]  /*0140*/  ISETP.NE.AND P0, PT, R3, RZ, PT ;  /* 0x000000ff0300720c */ /* 0x001fda0003f05270 */
[----:B------:R-:W-:Y:S05]  /*0150*/  @P0 BRA `(.L_x_2) ;  /* 0x0000000000580947 */ /* 0x000fea0003800000 */
[----:B------:R-:W0:Y:S01]  /*0160*/  S2UR UR8, SR_CgaCtaId ;  /* 0x00000000000879c3 */ /* 0x000e220000008800 */
[----:B------:R-:W-:Y:S01]  /*0170*/  UMOV UR4, 0x400 ;  /* 0x0000040000047882 */ /* 0x000fe20000000000 */
[----:B------:R-:W-:Y:S01]  /*0180*/  UMOV UR5, 0x1 ;  /* 0x0000000100057882 */ /* 0x000fe20000000000 */
[----:B------:R-:W-:Y:S01]  /*0190*/  UMOV UR6, 0xe ;  /* 0x0000000e00067882 */ /* 0x000fe20000000000 */
[----:B------:R-:W-:Y:S01]  /*01a0*/  ELECT P0, URZ, PT ;  /* 0x00000000003f782f */ /* 0x000fe20003800000 */
[----:B------:R-:W-:-:S04]  /*01b0*/  UIADD3 UR6, -UR6, 0x100000, URZ ;  /* 0x0010000006067890 */ /* 0x000fc8000fffe13f */
[----:B------:R-:W-:Y:S02]  /*01c0*/  USHF.L.U32 UR7, UR6, 0xb, URZ ;  /* 0x0000000b06077899 */ /* 0x000fe4000800063f */
[----:B------:R-:W-:Y:S02]  /*01d0*/  USHF.L.U32 UR6, UR6, 0x1, URZ ;  /* 0x0000000106067899 */ /* 0x000fe4000800063f */
[----:B0-----:R-:W-:Y:S02]  /*01e0*/  ULEA UR8, UR8, UR4, 0x18 ;  /* 0x0000000408087291 */ /* 0x001fe4000f8ec03f */
[----:B------:R-:W-:-:S04]  /*01f0*/  UIADD3 UR4, -UR5, 0x100000, URZ ;  /* 0x0010000005047890 */ /* 0x000fc8000fffe13f */
[----:B------:R-:W-:Y:S02]  /*0200*/  USHF.L.U32 UR5, UR4, 0xb, URZ ;  /* 0x0000000b04057899 */ /* 0x000fe4000800063f */
[----:B------:R-:W-:Y:S01]  /*0210*/  USHF.L.U32 UR4, UR4, 0x1, URZ ;  /* 0x0000000104047899 */ /* 0x000fe2000800063f */
[----:B------:R-:W0:Y:S11]  /*0220*/  FENCE.VIEW.ASYNC.S ;  /* 0x00000000000073c6 */ /* 0x000e360000000000 */
[----:B0-----:R0:W1:Y:S01]  /*0230*/  SYNCS.EXCH.64 URZ, [UR8], UR4 ;  /* 0x00000004083f75b2 */ /* 0x0010620008000100 */
[----:B------:R0:W2:Y:S01]  /*0240*/  SYNCS.EXCH.64 URZ, [UR8+0x20], UR6 ;  /* 0x00002006083f75b2 */ /* 0x0000a20008000100 */
[----:B------:R0:W3:Y:S01]  /*0250*/  SYNCS.EXCH.64 URZ, [UR8+0x8], UR4 ;  /* 0x00000804083f75b2 */ /* 0x0000e20008000100 */
[----:B------:R0:W4:Y:S01]  /*0260*/  SYNCS.EXCH.64 URZ, [UR8+0x28], UR6 ;  /* 0x00002806083f75b2 */ /* 0x0001220008000100 */
[----:B------:R0:W0:Y:S01]  /*0270*/  SYNCS.EXCH.64 URZ, [UR8+0x10], UR4 ;  /* 0x00001004083f75b2 */ /* 0x0000220008000100 */
[----:B------:R0:W0:Y:S01]  /*0280*/  SYNCS.EXCH.64 URZ, [UR8+0x30], UR6 ;  /* 0x00003006083f75b2 */ /* 0x0000220008000100 */
[----:B------:R0:W0:Y:S01]  /*0290*/  SYNCS.EXCH.64 URZ, [UR8+0x18], UR4 ;  /* 0x00001804083f75b2 */ /* 0x0000220008000100 */
[----:B------:R0:W0:Y:S01]  /*02a0*/  SYNCS.EXCH.64 URZ, [UR8+0x38], UR6 ;  /* 0x00003806083f75b2 */ /* 0x0000220008000100 */
[----:B------:R-:W-:Y:S01]  /*02b0*/  NOP ;  /* 0x0000000000007918 */ /* 0x000fe20000000000 */
.L_x_2:
[----:B------:R-:W-:Y:S01]  /*02c0*/  SHF.R.S32.HI R7, RZ, 0x1f, R18 ;  /* 0x0000001fff077819 */ /* 0x000fe20000011412 */
[----:B------:R-:W5:Y:S01]  /*02d0*/  SHFL.IDX PT, R0, R0, RZ, 0x1f ;  /* 0x00001fff00007589 */ /* 0x000f6200000e0000 */
[----:B0-----:R-:W0:Y:S01]  /*02e0*/  S2UR UR8, SR_CTAID.X ;  /* 0x00000000000879c3 */ /* 0x001e220000002500 */
[----:B------:R-:W-:Y:S02]  /*02f0*/  ELECT P0, URZ, PT ;  /* 0x00000000003f782f */ /* 0x000fe40003800000 */
[----:B------:R-:W-:Y:S01]  /*0300*/  LEA.HI R7, R7, R18, RZ, 0x7 ;  /* 0x0000001207077211 */ /* 0x000fe200078f38ff */
[----:B------:R-:W1:Y:S01]  /*0310*/  S2R R4, SR_CTAID.Y ;  /* 0x0000000000047919 */ /* 0x000e620000002600 */
[----:B------:R-:W-:Y:S01]  /*0320*/  SHF.R.S32.HI R8, RZ, 0x1f, R3 ;  /* 0x0000001fff087819 */ /* 0x000fe20000011403 */
[----:B------:R-:W-:Y:S01]  /*0330*/  ULDC UR4, c[0x0][0x150] ;  /* 0x0000540000047ab9 */ /* 0x000fe20000000800 */
[----:B------:R-:W-:Y:S01]  /*0340*/  LOP3.LUT R7, R7, 0xffffff80, RZ, 0xc0, !PT ;  /* 0xffffff8007077812 */ /* 0x000fe200078ec0ff */
[----:B------:R-:W-:Y:S01]  /*0350*/  NOP ;  /* 0x0000000000007918 */ /* 0x000fe20000000000 */
[----:B------:R-:W-:Y:S01]  /*0360*/  LEA.HI R8, R8, R3, RZ, 0x2 ;  /* 0x0000000308087211 */ /* 0x000fe200078f10ff */
[----:B------:R-:W2:Y:S01]  /*0370*/  LDC R10, c[0x0][0x144] ;  /* 0x00005100ff0a7b82 */ /* 0x000ea20000000800 */
[----:B------:R-:W-:Y:S01]  /*0380*/  NOP ;  /* 0x0000000000007918 */ /* 0x000fe20000000000 */
[----:B------:R-:W-:Y:S01]  /*0390*/  IMAD.IADD R6, R18, 0x1, -R7 ;  /* 0x0000000112067824 */ /* 0x000fe200078e0a07 */
[----:B------:R-:W-:Y:S01]  /*03a0*/  LOP3.LUT R8, R8, 0x3ffffffc, RZ, 0xc0, !PT ;  /* 0x3ffffffc08087812 */ /* 0x000fe200078ec0ff */
[----:B------:R-:W-:Y:S01]  /*03b0*/  IMAD.MOV.U32 R22, RZ, RZ, 0x1 ;  /* 0x00000001ff167424 */ /* 0x000fe200078e00ff */
[----:B------:R-:W-:-:S02]  /*03c0*/  ISETP.NE.AND P3, PT, R5, RZ, PT ;  /* 0x000000ff0500720c */ /* 0x000fc40003f65270 */
[----:B------:R-:W-:Y:S01]  /*03d0*/  SHF.R.S32.HI R7, RZ, 0x1f, R6 ;  /* 0x0000001fff077819 */ /* 0x000fe20000011406 */
[----:B------:R-:W-:Y:S01]  /*03e0*/  IMAD.IADD R8, R3, 0x1, -R8 ;  /* 0x0000000103087824 */ /* 0x000fe200078e0a08 */
[----:B------:R-:W3:Y:S02]  /*03f0*/  LDC R12, c[0x0][0x140] ;  /* 0x00005000ff0c7b82 */ /* 0x000ee40000000800 */
[----:B------:R-:W-:Y:S02]  /*0400*/  LEA.HI R7, R7, R6, RZ, 0x3 ;  /* 0x0000000607077211 */ /* 0x000fe400078f18ff */
[----:B-----5:R-:W-:Y:S02]  /*0410*/  ISETP.NE.OR P0, PT, R0, RZ, !P0 ;  /* 0x000000ff0000720c */ /* 0x020fe40004705670 */
[--C-:B------:R-:W-:Y:S02]  /*0420*/  SHF.R.S32.HI R0, RZ, 0x3, R7.reuse ;  /* 0x00000003ff007819 */ /* 0x100fe40000011407 */
[----:B------:R-:W-:-:S02]  /*0430*/  SHF.R.S32.HI R7, RZ, 0x1f, R7 ;  /* 0x0000001fff077819 */ /* 0x000fc40000011407 */
[----:B0-----:R-:W-:Y:S02]  /*0440*/  I2FP.F32.U32 R9, UR8 ;  /* 0x0000000800097c45 */ /* 0x001fe40008201000 */
[----:B------:R-:W-:-:S03]  /*0450*/  LEA.HI R7, R7, R0, RZ, 0x2 ;  /* 0x0000000007077211 */ /* 0x000fc600078f10ff */
[----:B------:R-:W-:Y:S01]  /*0460*/  FMUL R9, R9, UR4 ;  /* 0x0000000409097c20 */ /* 0x000fe20008400000 */
[----:B------:R-:W-:Y:S01]  /*0470*/  LOP3.LUT R7, R7, 0xfffffffc, RZ, 0xc0, !PT ;  /* 0xfffffffc07077812 */ /* 0x000fe200078ec0ff */
[----:B------:R-:W-:Y:S01]  /*0480*/  VOTEU.ALL UP0, P0 ;  /* 0x00000000003f7886 */ /* 0x000fe20000000000 */
[----:B-1----:R-:W-:Y:S01]  /*0490*/  I2FP.F32.U32 R11, R4 ;  /* 0x00000004000b7245 */ /* 0x002fe20000201000 */
[----:B------:R-:W-:Y:S01]  /*04a0*/  ULDC UR4, c[0x0][0x154] ;  /* 0x0000550000047ab9 */ /* 0x000fe20000000800 */
[----:B------:R-:W-:Y:S01]  /*04b0*/  VOTEU.ALL UP1, P0 ;  /* 0x00000000003f7886 */ /* 0x000fe20000020000 */
[----:B------:R-:W-:Y:S01]  /*04c0*/  IMAD.IADD R7, R0, 0x1, -R7 ;  /* 0x0000000100077824 */ /* 0x000fe200078e0a07 */
[----:B------:R-:W0:Y:S01]  /*04d0*/  F2I.U32.TRUNC.NTZ R9, R9 ;  /* 0x0000000900097305 */ /* 0x000e22000020f000 */
[----:B------:R-:W1:Y:S01]  /*04e0*/  @!UP0 S2UR UR7, SR_CgaCtaId ;  /* 0x00000000000789c3 */ /* 0x000e620000008800 */
[----:B------:R-:W-:Y:S01]  /*04f0*/  @!UP0 UMOV UR6, 0x400 ;  /* 0x0000040000068882 */ /* 0x000fe20000000000 */
[----:B------:R-:W-:Y:S01]  /*0500*/  IMAD R8, R8, 0x4, R7 ;  /* 0x0000000408087824 */ /* 0x000fe200078e0207 */
[----:B---3--:R-:W-:-:S04]  /*0510*/  ISETP.EQ.U32.AND P2, PT, R12, 0x1, PT ;  /* 0x000000010c00780c */ /* 0x008fc80003f42070 */
[----:B------:R-:W-:-:S04]  /*0520*/  SHF.R.S32.HI R3, RZ, 0x1f, R8 ;  /* 0x0000001fff037819 */ /* 0x000fc80000011408 */
[----:B------:R-:W-:Y:S01]  /*0530*/  LEA.HI R0, R3, R8, RZ, 0x2 ;  /* 0x0000000803007211 */ /* 0x000fe200078f10ff */
[----:B0-----:R-:W-:-:S03]  /*0540*/  IMAD.MOV R7, RZ, RZ, -R9 ;  /* 0x000000ffff077224 */ /* 0x001fc600078e0a09 */
[----:B------:R-:W-:Y:S01]  /*0550*/  LOP3.LUT R9, R0, 0xfffffffc, RZ, 0xc0, !PT ;  /* 0xfffffffc00097812 */ /* 0x000fe200078ec0ff */
[----:B--2---:R-:W-:Y:S02]  /*0560*/  IMAD R3, R10, R7, UR8 ;  /* 0x000000080a037e24 */ /* 0x004fe4000f8e0207 */
[----:B------:R-:W-:Y:S02]  /*0570*/  FMUL R10, R11, UR4 ;  /* 0x000000040b0a7c20 */ /* 0x000fe40008400000 */
[C---:B------:R-:W-:Y:S01]  /*0580*/  IMAD.IADD R0, R8.reuse, 0x1, -R9 ;  /* 0x0000000108007824 */ /* 0x040fe200078e0a09 */
[----:B------:R-:W0:Y:S01]  /*0590*/  LDC R7, c[0x0][0x148] ;  /* 0x00005200ff077b82 */ /* 0x000e220000000800 */
[----:B------:R-:W-:Y:S01]  /*05a0*/  SHF.R.S32.HI R9, RZ, 0x1f, R2 ;  /* 0x0000001fff097819 */ /* 0x000fe20000011402 */
[----:B------:R-:W-:Y:S01]  /*05b0*/  IMAD.SHL.U32 R11, R8, 0x4, RZ ;  /* 0x00000004080b7824 */ /* 0x000fe200078e00ff */
[----:B------:R-:W-:Y:S01]  /*05c0*/  UMOV UR4, 0x20 ;  /* 0x0000002000047882 */ /* 0x000fe20000000000 */
[----:B------:R-:W-:Y:S01]  /*05d0*/  ISETP.NE.AND P4, PT, R0, R3, PT ;  /* 0x000000030000720c */ /* 0x000fe20003f85270 */
[----:B------:R-:W2:Y:S01]  /*05e0*/  F2I.U32.TRUNC.NTZ R10, R10 ;  /* 0x0000000a000a7305 */ /* 0x000ea2000020f000 */
[----:B------:R-:W-:Y:S01]  /*05f0*/  LEA.HI R9, R9, R2, RZ, 0x2 ;  /* 0x0000000209097211 */ /* 0x000fe200078f10ff */
[----:B------:R-:W-:-:S04]  /*0600*/  @!UP0 UIADD3 UR4, -UR4, 0x100000, URZ ;  /* 0x0010000004048890 */ /* 0x000fc8000fffe13f */
[----:B------:R-:W-:Y:S02]  /*0610*/  @!UP0 USHF.L.U32 UR5, UR4, 0xb, URZ ;  /* 0x0000000b04058899 */ /* 0x000fe4000800063f */
[----:B------:R-:W-:Y:S01]  /*0620*/  @!UP0 USHF.L.U32 UR4, UR4, 0x1, URZ ;  /* 0x0000000104048899 */ /* 0x000fe2000800063f */
[----:B------:R-:W-:Y:S01]  /*0630*/  LOP3.LUT R152, R8, 0xc, R11, 0x78, !PT ;  /* 0x0000000c08987812 */ /* 0x000fe200078e780b */
[----:B-1----:R-:W-:Y:S01]  /*0640*/  @!UP0 ULEA UR6, UR7, UR6, 0x18 ;  /* 0x0000000607068291 */ /* 0x002fe2000f8ec03f */
[----:B------:R-:W-:Y:S01]  /*0650*/  LOP3.LUT R9, R9, 0xfffffffc, RZ, 0xc0, !PT ;  /* 0xfffffffc09097812 */ /* 0x000fe200078ec0ff */
[----:B------:R-:W-:Y:S01]  /*0660*/  VOTEU.ALL UP0, P0 ;  /* 0x00000000003f7886 */ /* 0x000fe20000000000 */
[----:B------:R-:W-:Y:S02]  /*0670*/  LOP3.LUT P0, RZ, R6, 0x7, RZ, 0xc0, !PT ;  /* 0x0000000706ff7812 */ /* 0x000fe4000780c0ff */
[----:B------:R-:W-:Y:S01]  /*0680*/  IADD3 R6, R5, -0x1, RZ ;  /* 0xffffffff05067810 */ /* 0x000fe20007ffe0ff */
[----:B------:R-:W-:Y:S01]  /*0690*/  IMAD.IADD R0, R2, 0x1, -R9 ;  /* 0x0000000102007824 */ /* 0x000fe200078e0a09 */
[----:B------:R-:W-:-:S02]  /*06a0*/  ISETP.LT.U32.AND P0, PT, R152, 0x10, !P0 ;  /* 0x000000109800780c */ /* 0x000fc40004701070 */
[----:B------:R-:W-:Y:S01]  /*06b0*/  @P4 SHF.R.S32.HI R9, RZ, 0x1f, R152 ;  /* 0x0000001fff094819 */ /* 0x000fe20000011498 */
[----:B--2---:R-:W-:Y:S01]  /*06c0*/  IMAD.MOV R21, RZ, RZ, -R10 ;  /* 0x000000ffff157224 */ /* 0x004fe200078e0a0a */
[C---:B------:R-:W-:Y:S01]  /*06d0*/  ISETP.NE.AND P1, PT, R0.reuse, 0x3, PT ;  /* 0x000000030000780c */ /* 0x040fe20003f25270 */
[----:B------:R-:W1:Y:S02]  /*06e0*/  FENCE.VIEW.ASYNC.S ;  /* 0x00000000000073c6 */ /* 0x000e640000000000 */
[----:B-1----:R1:W2:Y:S01]  /*06f0*/  @!UP0 SYNCS.EXCH.64 URZ, [UR6+0x50], UR4 ;  /* 0x00005004063f85b2 */ /* 0x0022a20008000100 */
[----:B------:R-:W-:Y:S01]  /*0700*/  @P4 LEA.HI R9, R9, R152, RZ, 0x2 ;  /* 0x0000009809094211 */ /* 0x000fe200078f10ff */
[----:B0-----:R-:W-:Y:S01]  /*0710*/  IMAD R2, R7, R21, R4 ;  /* 0x0000001507027224 */ /* 0x001fe200078e0204 */
[----:B------:R-:W-:Y:S02]  /*0720*/  ISETP.EQ.OR P1, PT, R0, RZ, !P1 ;  /* 0x000000ff0000720c */ /* 0x000fe40004f22670 */
[----:B------:R-:W-:-:S02]  /*0730*/  @P4 SHF.R.S32.HI R9, RZ, 0x2, R9 ;  /* 0x00000002ff094819 */ /* 0x000fc40000011409 */
[----:B------:R-:W-:Y:S02]  /*0740*/  ISETP.EQ.AND P1, PT, R5, RZ, P1 ;  /* 0x000000ff0500720c */ /* 0x000fe40000f22270 */
[----:B------:R-:W-:Y:S02]  /*0750*/  @P4 ISETP.NE.AND P5, PT, R9, R2, PT ;  /* 0x000000020900420c */ /* 0x000fe40003fa5270 */
[----:B------:R-:W-:Y:S02]  /*0760*/  ISETP.GE.U32.AND P6, PT, R6, 0x2, PT ;  /* 0x000000020600780c */ /* 0x000fe40003fc6070 */
[----:B------:R-:W-:Y:S02]  /*0770*/  SEL R9, RZ, 0x1, !P0 ;  /* 0x00000001ff097807 */ /* 0x000fe40004000000 */
[----:B------:R-:W-:Y:S01]  /*0780*/  @P4 SEL R22, RZ, 0x1, P5 ;  /* 0x00000001ff164807 */ /* 0x000fe20002800000 */
[----:B------:R1:W0:Y:S01]  /*0790*/  @!UP1 SYNCS.EXCH.64 URZ, [UR6+0x58], UR4 ;  /* 0x00005804063f95b2 */ /* 0x0002220008000100 */
[----:B------:R-:W-:Y:S01]  /*07a0*/  SEL R19, RZ, 0x1, !P1 ;  /* 0x00000001ff137807 */ /* 0x000fe20004800000 */
[----:B------:R-:W-:Y:S01]  /*07b0*/  NOP ;  /* 0x0000000000007918 */ /* 0x000fe20000000000 */
[----:B------:R-:W-:-:S02]  /*07c0*/  LOP3.LUT R22, R22, R9, RZ, 0xc0, !PT ;  /* 0x0000000916167212 */ /* 0x000fc400078ec0ff */
[----:B------:R-:W-:Y:S01]  /*07d0*/  SEL R19, R19, 0x2, P6 ;  /* 0x0000000213137807 */ /* 0x000fe20003000000 */
[----:B-12---:R-:W-:Y:S06]  /*07e0*/  @!P2 BRA `(.L_x_3) ;  /* 0x000000000008a947 */ /* 0x006fec0003800000 */
[----:B0---4-:R-:W-:Y:S01]  /*07f0*/  UCGABAR_ARV ;  /* 0x00000000000079c7 */ /* 0x011fe20008000000 */
[----:B------:R-:W-:Y:S05]  /*0800*/  BRA `(.L_x_4) ;  /* 0x0000000000047947 */ /* 0x000fea0003800000 */
.L_x_3:
[----:B0---4-:R-:W-:Y:S01]  /*0810*/  NOP ;  /* 0x0000000000007918 */ /* 0x011fe20000000000 */
.L_x_4:
[----:B------:R-:W0:Y:S01]  /*0820*/  LDC R2, c[0x0][0x65c] ;  /* 0x00019700ff027b82 */ /* 0x000e220000000800 */
[----:B------:R-:W-:Y:S02]  /*0830*/  IMAD.U32 R8, RZ, RZ, UR8 ;  /* 0x00000008ff087e24 */ /* 0x000fe4000f8e00ff */
[----:B------:R-:W-:Y:S01]  /*0840*/  IMAD.MOV.U32 R9, RZ, RZ, RZ ;  /* 0x000000ffff097224 */ /* 0x000fe200078e00ff */
[----:B0-----:R-:W-:-:S04]  /*0850*/  ISETP.NE.AND P1, PT, R2, 0x1, PT ;  /* 0x000000010200780c */ /* 0x001fc80003f25270 */
[----:B------:R-:W-:-:S09]  /*0860*/  P2R R5, PR, RZ, 0x2 ;  /* 0x00000002ff057803 */ /* 0x000fd20000000000 */
[----:B------:R-:W0:Y:S01]  /*0870*/  @P1 LDC R17, c[0x0][0x10] ;  /* 0x00000400ff111b82 */ /* 0x000e220000000800 */
[----:B------:R-:W-:Y:S02]  /*0880*/  @P1 IMAD.MOV.U32 R5, RZ, RZ, RZ ;  /* 0x000000ffff051224 */ /* 0x000fe400078e00ff */
[----:B------:R-:W-:-:S05]  /*0890*/  @P1 IMAD.MOV.U32 R13, RZ, RZ, RZ ;  /* 0x000000ffff0d1224 */ /* 0x000fca00078e00ff */
[----:B------:R-:W1:Y:S01]  /*08a0*/  @!P1 LDC R11, c[0x0][0xc] ;  /* 0x00000300ff0b9b82 */ /* 0x000e620000000800 */
[----:B0-----:R-:W-:-:S04]  /*08b0*/  @P1 IMAD.WIDE.U32 R16, R17, UR8, R4 ;  /* 0x0000000811101c25 */ /* 0x001fc8000f8e0004 */
[----:B------:R-:W-:Y:S02]  /*08c0*/  @P1 IMAD.IADD R17, R17, 0x1, R13 ;  /* 0x0000000111111824 */ /* 0x000fe400078e020d */
[----:B-1----:R-:W-:-:S04]  /*08d0*/  @!P1 IMAD.WIDE.U32 R8, R4, R11, R8 ;  /* 0x0000000b04089225 */ /* 0x002fc800078e0008 */
[----:B------:R-:W-:Y:S02]  /*08e0*/  @!P1 IMAD.MOV.U32 R16, RZ, RZ, R8 ;  /* 0x000000ffff109224 */ /* 0x000fe400078e0008 */
[----:B------:R-:W-:Y:S01]  /*08f0*/  @!P1 IMAD.MOV.U32 R17, RZ, RZ, R9 ;  /* 0x000000ffff119224 */ /* 0x000fe200078e0009 */
[----:B------:R-:W-:Y:S06]  /*0900*/  @!P2 BRA `(.L_x_5) ;  /* 0x00000000000ca947 */ /* 0x000fec0003800000 */
[----:B------:R-:W-:Y:S01]  /*0910*/  UCGABAR_WAIT ;  /* 0x0000000000007dc7 */ /* 0x000fe20008000000 */
[----:B------:R-:W-:Y:S01]  /*0920*/  CCTL.IVALL ;  /* 0x00000000ff00798f */ /* 0x000fe20002000000 */
[----:B------:R-:W-:Y:S05]  /*0930*/  BRA `(.L_x_6) ;  /* 0x0000000000047947 */ /* 0x000fea0003800000 */
.L_x_5:
[----:B------:R-:W-:Y:S06]  /*0940*/  BAR.SYNC.DEFER_BLOCKING 0x0 ;  /* 0x0000000000007b1d */ /* 0x000fec0000010000 */
.L_x_6:
[----:B------:R-:W-:Y:S05]  /*0950*/  @!P3 BRA `(.L_x_7) ;  /* 0x000000a40078b947 */ /* 0x000fea0003800000 */
[----:B------:R-:W-:-:S13]  /*0960*/  ISETP.GT.U32.AND P0, PT, R6, 0x1, PT ;  /* 0x000000010600780c */ /* 0x000fda0003f04070 */
[----:B------:R-:W-:Y:S05]  /*0970*/  @P0 EXIT ;  /* 0x000000000000094d */ /* 0x000fea0003800000 */
[----:B------:R-:W-:Y:S01]  /*0980*/  ULDC.64 UR4, c[0x0][0x650] ;  /* 0x0001940000047ab9 */ /* 0x000fe20000000a00 */
[----:B------:R-:W-:Y:S01]  /*0990*/  PRMT R0, RZ, 0x7610, R0 ;  /* 0x00007610ff007816 */ /* 0x000fe20000000000 */
[----:B------:R-:W-:Y:S01]  /*09a0*/  IMAD.MOV.U32 R153, RZ, RZ, -0x1 ;  /* 0xffffffffff997424 */ /* 0x000fe200078e00ff */
[----:B------:R-:W-:Y:S01]  /*09b0*/  ISETP.GE.U32.AND P0, PT, R16, UR4, PT ;  /* 0x0000000410007c0c */ /* 0x000fe2000bf06070 */
[----:B------:R-:W-:Y:S01]  /*09c0*/  IMAD.MOV.U32 R154, RZ, RZ, -0x1 ;  /* 0xffffffffff9a7424 */ /* 0x000fe200078e00ff */
[----:B------:R-:W-:Y:S02]  /*09d0*/  MOV R23, 0xffffffff ;  /* 0xffffffff00177802 */ /* 0x000fe40000000f00 */
[----:B------:R-:W-:-:S13]  /*09e0*/  ISETP.GE.U32.AND.EX P0, PT, R17, UR5, PT, P0 ;  /* 0x0000000511007c0c */ /* 0x000fda000bf06100 */
[----:B------:R-:W-:Y:S05]  /*09f0*/  @P0 BRA `(.L_x_8) ;  /* 0x00000004002c0947 */ /* 0x000fea0003800000 */
[----:B------:R-:W0:Y:S01]  /*0a00*/  LDC.64 R24, c[0x0][0x628] ;  /* 0x00018a00ff187b82 */ /* 0x000e220000000a00 */
[----:B------:R-:W-:Y:S02]  /*0a10*/  IMAD.MOV.U32 R8, RZ, RZ, R16 ;  /* 0x000000ffff087224 */ /* 0x000fe400078e0010 */
[----:B------:R-:W-:-:S05]  /*0a20*/  IMAD.MOV.U32 R9, RZ, RZ, R17 ;  /* 0x000000ffff097224 */ /* 0x000fca00078e0011 */
[----:B------:R-:W1:Y:S08]  /*0a30*/  LDC R0, c[0x0][0x630] ;  /* 0x00018c00ff007b82 */ /* 0x000e700000000800 */
[----:B------:R-:W2:Y:S01]  /*0a40*/  LDC.64 R26, c[0x0][0x620] ;  /* 0x00018800ff1a7b82 */ /* 0x000ea20000000a00 */
[----:B0-----:R-:W-:-:S04]  /*0a50*/  ISETP.NE.U32.AND P0, PT, R24, RZ, PT ;  /* 0x000000ff1800720c */ /* 0x001fc80003f05070 */
[----:B------:R-:W-:-:S13]  /*0a60*/  ISETP.NE.AND.EX P0, PT, R25, RZ, PT, P0 ;  /* 0x000000ff1900720c */ /* 0x000fda0003f05300 */
[----:B-12---:R-:W-:Y:S05]  /*0a70*/  @!P0 BRA `(.L_x_9) ;  /* 0x0000000000288947 */ /* 0x006fea0003800000 */
[----:B------:R-:W0:Y:S02]  /*0a80*/  LDC R13, c[0x0][0x634] ;  /* 0x00018d00ff0d7b82 */ /* 0x000e240000000800 */
[----:B0-----:R-:W-:-:S05]  /*0a90*/  IADD3 R13, P0, R16, R13, RZ ;  /* 0x0000000d100d7210 */ /* 0x001fca0007f1e0ff */
[----:B------:R-:W-:-:S04]  /*0aa0*/  IMAD.X R15, RZ, RZ, R17, P0 ;  /* 0x000000ffff0f7224 */ /* 0x000fc800000e0611 */
[----:B------:R-:W-:-:S04]  /*0ab0*/  IMAD.WIDE.U32 R8, R15, R24, RZ ;  /* 0x000000180f087225 */ /* 0x000fc800078e00ff */
[----:B------:R-:W-:-:S04]  /*0ac0*/  IMAD.WIDE.U32 R10, P0, R13, R25, R8 ;  /* 0x000000190d0a7225 */ /* 0x000fc80007800008 */
[----:B------:R-:W-:-:S04]  /*0ad0*/  IMAD.WIDE.U32 R8, R13, R24, RZ ;  /* 0x000000180d087225 */ /* 0x000fc800078e00ff */
[----:B------:R-:W-:Y:S01]  /*0ae0*/  IMAD.X R13, RZ, RZ, RZ, P0 ;  /* 0x000000ffff0d7224 */ /* 0x000fe200000e06ff */
[----:B------:R-:W-:Y:S01]  /*0af0*/  IADD3 RZ, P0, R9, R10, RZ ;  /* 0x0000000a09ff7210 */ /* 0x000fe20007f1e0ff */
[----:B------:R-:W-:-:S04]  /*0b00*/  IMAD.MOV.U32 R12, RZ, RZ, R11 ;  /* 0x000000ffff0c7224 */ /* 0x000fc800078e000b */
[----:B------:R-:W-:-:S08]  /*0b10*/  IMAD.WIDE.U32.X R8, R15, R25, R12, P0 ;  /* 0x000000190f087225 */ /* 0x000fd000000e040c */
.L_x_9:
[----:B------:R-:W0:Y:S01]  /*0b20*/  LDC.64 R24, c[0x0][0x640] ;  /* 0x00019000ff187b82 */ /* 0x000e220000000a00 */
[-CC-:B------:R-:W-:Y:S01]  /*0b30*/  SHF.R.U64 R28, R8, R0.reuse, R9.reuse ;  /* 0x00000000081c7219 */ /* 0x180fe20000001209 */
[----:B------:R-:W-:Y:S01]  /*0b40*/  IMAD R30, R7, R21, R4 ;  /* 0x00000015071e7224 */ /* 0x000fe200078e0204 */
[----:B------:R-:W-:Y:S01]  /*0b50*/  SHF.R.U32.HI R0, RZ, R0, R9 ;  /* 0x00000000ff007219 */ /* 0x000fe20000011609 */
[----:B------:R-:W-:Y:S01]  /*0b60*/  IMAD.MOV.U32 R21, RZ, RZ, 0x1 ;  /* 0x00000001ff157424 */ /* 0x000fe200078e00ff */
[----:B------:R-:W-:-:S03]  /*0b70*/  IADD3 R5, P0, RZ, -R28, RZ ;  /* 0x8000001cff057210 */ /* 0x000fc60007f1e0ff */
[----:B------:R-:W1:Y:S02]  /*0b80*/  LDC R6, c[0x0][0x618] ;  /* 0x00018600ff067b82 */ /* 0x000e640000000800 */
[----:B------:R-:W-:-:S04]  /*0b90*/  IMAD.X R9, RZ, RZ, ~R0, P0 ;  /* 0x000000ffff097224 */ /* 0x000fc800000e0e00 */
[-C--:B------:R-:W-:Y:S02]  /*0ba0*/  IMAD R0, R9, R26.reuse, RZ ;  /* 0x0000001a09007224 */ /* 0x080fe400078e02ff */
[----:B------:R-:W2:Y:S01]  /*0bb0*/  LDC R11, c[0x0][0x608] ;  /* 0x00018200ff0b7b82 */ /* 0x000ea20000000800 */
[----:B------:R-:W-:-:S04]  /*0bc0*/  IMAD.WIDE.U32 R8, R5, R26, R16 ;  /* 0x0000001a05087225 */ /* 0x000fc800078e0010 */
[----:B------:R-:W-:-:S03]  /*0bd0*/  IMAD R5, R5, R27, R0 ;  /* 0x0000001b05057224 */ /* 0x000fc600078e0200 */
[----:B------:R-:W3:Y:S01]  /*0be0*/  LDC R12, c[0x0][0x658] ;  /* 0x00019600ff0c7b82 */ /* 0x000ee20000000800 */
[----:B0-----:R-:W-:Y:S01]  /*0bf0*/  ISETP.NE.U32.AND P0, PT, R24, RZ, PT ;  /* 0x000000ff1800720c */ /* 0x001fe20003f05070 */
[----:B------:R-:W-:Y:S02]  /*0c00*/  IMAD.IADD R5, R9, 0x1, R5 ;  /* 0x0000000109057824 */ /* 0x000fe400078e0205 */
[----:B------:R-:W-:Y:S01]  /*0c10*/  IMAD.MOV.U32 R9, RZ, RZ, -0x1 ;  /* 0xffffffffff097424 */ /* 0x000fe200078e00ff */
[----:B------:R-:W-:-:S03]  /*0c20*/  ISETP.NE.AND.EX P0, PT, R25, RZ, PT, P0 ;  /* 0x000000ff1900720c */ /* 0x000fc60003f05300 */
[----:B------:R-:W0:Y:S01]  /*0c30*/  LDC R15, c[0x0][0x600] ;  /* 0x00018000ff0f7b82 */ /* 0x000e220000000800 */
[-CC-:B-1----:R-:W-:Y:S02]  /*0c40*/  SHF.R.U64 R13, R8, R6.reuse, R5.reuse ;  /* 0x00000006080d7219 */ /* 0x182fe40000001205 */
[----:B------:R-:W-:-:S05]  /*0c50*/  SHF.R.U32.HI R0, RZ, R6, R5 ;  /* 0x00000006ff007219 */ /* 0x000fca0000011605 */
[----:B------:R-:W1:Y:S01]  /*0c60*/  LDC R14, c[0x0][0x648] ;  /* 0x00019200ff0e7b82 */ /* 0x000e620000000800 */
[-CC-:B--2---:R-:W-:Y:S02]  /*0c70*/  SHF.R.U64 R27, R13, R11.reuse, R0.reuse ;  /* 0x0000000b0d1b7219 */ /* 0x184fe40000001200 */
[----:B------:R-:W-:-:S05]  /*0c80*/  SHF.R.U32.HI R5, RZ, R11, R0 ;  /* 0x0000000bff057219 */ /* 0x000fca0000011600 */
[----:B------:R-:W2:Y:S01]  /*0c90*/  LDC R20, c[0x0][0x638] ;  /* 0x00018e00ff147b82 */ /* 0x000ea20000000800 */
[-C--:B---3--:R-:W-:Y:S02]  /*0ca0*/  SHF.L.U32 R0, R9, R12.reuse, RZ ;  /* 0x0000000c09007219 */ /* 0x088fe400000006ff */
[-CC-:B------:R-:W-:Y:S02]  /*0cb0*/  SHF.R.U64 R26, R27, R12.reuse, R5.reuse ;  /* 0x0000000c1b1a7219 */ /* 0x180fe40000001205 */
[----:B------:R-:W-:Y:S02]  /*0cc0*/  SHF.R.U32.HI R5, RZ, R12, R5 ;  /* 0x0000000cff057219 */ /* 0x000fe40000011605 */
[----:B------:R-:W-:Y:S01]  /*0cd0*/  LOP3.LUT R10, RZ, R0, RZ, 0x33, !PT ;  /* 0x00000000ff0a7212 */ /* 0x000fe200078e33ff */
[----:B------:R-:W3:Y:S01]  /*0ce0*/  LDC R23, c[0x0][0x610] ;  /* 0x00018400ff177b82 */ /* 0x000ee20000000800 */
[----:B------:R-:W-:Y:S01]  /*0cf0*/  MOV R4, R26 ;  /* 0x0000001a00047202 */ /* 0x000fe20000000f00 */
[----:B------:R-:W-:Y:S06]  /*0d00*/  @!P0 BRA `(.L_x_10) ;  /* 0x0000000000288947 */ /* 0x000fec0003800000 */
[----:B------:R-:W4:Y:S02]  /*0d10*/  LDC R9, c[0x0][0x64c] ;  /* 0x00019300ff097b82 */ /* 0x000f240000000800 */
[----:B----4-:R-:W-:-:S05]  /*0d20*/  IADD3 R9, P0, R26, R9, RZ ;  /* 0x000000091a097210 */ /* 0x010fca0007f1e0ff */
        /* <DEDUP_REMOVED lines=8> */
.L_x_10:
[----:B-1----:R-:W-:Y:S01]  /*0db0*/  SHF.R.U64 R4, R4, R14, R5 ;  /* 0x0000000e04047219 */ /* 0x002fe20000001205 */
[----:B0-----:R-:W-:Y:S01]  /*0dc0*/  VIADD R6, R15, 0xffffffff ;  /* 0xffffffff0f067836 */ /* 0x001fe20000000000 */
[----:B------:R-:W-:Y:S02]  /*0dd0*/  SHF.L.U32 R0, R21, R12, RZ ;  /* 0x0000000c15007219 */ /* 0x000fe400000006ff */
[----:B------:R-:W-:Y:S01]  /*0de0*/  LOP3.LUT R5, R27, R10, RZ, 0xc0, !PT ;  /* 0x0000000a1b057212 */ /* 0x000fe200078ec0ff */
[----:B------:R-:W-:Y:S01]  /*0df0*/  IMAD.MOV R7, RZ, RZ, -R4 ;  /* 0x000000ffff077224 */ /* 0x000fe200078e0a04 */
[----:B------:R-:W-:Y:S02]  /*0e00*/  SEL R3, R3, R30, !P1 ;  /* 0x0000001e03037207 */ /* 0x000fe40004800000 */
[----:B------:R-:W-:Y:S01]  /*0e10*/  LOP3.LUT R6, R13, R6, RZ, 0xc0, !PT ;  /* 0x000000060d067212 */ /* 0x000fe200078ec0ff */
[----:B------:R-:W-:Y:S02]  /*0e20*/  IMAD R4, R0, R4, R5 ;  /* 0x0000000400047224 */ /* 0x000fe400078e0205 */
[----:B--2---:R-:W-:-:S02]  /*0e30*/  IMAD R0, R7, R20, R26 ;  /* 0x0000001407007224 */ /* 0x004fc400078e021a */
[----:B---3--:R-:W-:Y:S02]  /*0e40*/  IMAD R3, R4, R23, R3 ;  /* 0x0000001704037224 */ /* 0x008fe400078e0203 */
[----:B------:R-:W-:Y:S02]  /*0e50*/  IMAD.MOV.U32 R5, RZ, RZ, 0x1 ;  /* 0x00000001ff057424 */ /* 0x000fe400078e00ff */
[----:B------:R-:W-:Y:S02]  /*0e60*/  IMAD R4, R0, R15, R6 ;  /* 0x0000000f00047224 */ /* 0x000fe400078e0206 */
[----:B------:R-:W-:Y:S01]  /*0e70*/  IMAD.MOV.U32 R23, RZ, RZ, R28 ;  /* 0x000000ffff177224 */ /* 0x000fe200078e001c */
[----:B------:R-:W-:Y:S02]  /*0e80*/  PRMT R0, R5, 0x7610, R0 ;  /* 0x0000761005007816 */ /* 0x000fe40000000000 */
[----:B------:R-:W-:Y:S02]  /*0e90*/  SEL R154, R4, R3, !P1 ;  /* 0x00000003049a7207 */ /* 0x000fe40004800000 */
[----:B------:R-:W-:-:S07]  /*0ea0*/  SEL R153, R3, R4, !P1 ;  /* 0x0000000403997207 */ /* 0x000fce0004800000 */
.L_x_8:
[----:B------:R-:W-:-:S08]  /*0eb0*/  NOP ;  /* 0x0000000000007918 */ /* 0x000fd00000000000 */
[----:B------:R-:W0:Y:S02]  /*0ec0*/  USETMAXREG.TRY_ALLOC.CTAPOOL UP0, 0xe8 ;  /* 0x000000e8000079c8 */ /* 0x000e240008000600 */
[----:B0-----:R-:W-:-:S13]  /*0ed0*/  PLOP3.LUT P0, PT, PT, PT, UP0, 0x80, 0x0 ;  /* 0x000000000000781c */ /* 0x001fda0003f0f008 */
[----:B------:R-:W-:Y:S05]  /*0ee0*/  @!P0 BRA `(.L_x_8) ;  /* 0xfffffffc00f08947 */ /* 0x000fea000383ffff */
[----:B------:R-:W-:Y:S01]  /*0ef0*/  ULDC.64 UR4, c[0x0][0x598] ;  /* 0x0001660000047ab9 */ /* 0x000fe20000000a00 */
[----:B------:R-:W-:Y:S01]  /*0f00*/  ULDC.64 UR36, c[0x0][0x208] ;  /* 0x0000820000247ab9 */ /* 0x000fe20000000a00 */
[----:B------:R-:W-:-:S04]  /*0f10*/  ISETP.NE.U32.AND P0, PT, RZ, UR4, PT ;  /* 0x00000004ff007c0c */ /* 0x000fc8000bf05070 */
[----:B------:R-:W-:-:S13]  /*0f20*/  ISETP.NE.AND.EX P0, PT, RZ, UR5, PT, P0 ;  /* 0x00000005ff007c0c */ /* 0x000fda000bf05300 */
[----:B------:R-:W-:Y:S05]  /*0f30*/  @!P0 BRA `(.L_x_11) ;  /* 0x00000000001c8947 */ /* 0x000fea0003800000 */
[----:B------:R-:W0:Y:S02]  /*0f40*/  LDC.64 R4, c[0x0][0x598] ;  /* 0x00016600ff047b82 */ /* 0x000e240000000a00 */
[----:B0-----:R-:W2:Y:S02]  /*0f50*/  LDG.E.64 R4, desc[UR36][R4.64] ;  /* 0x0000002404047981 */ /* 0x001ea4000c1e1b00 */
[----:B--2---:R-:W-:-:S04]  /*0f60*/  ISETP.NE.U32.AND P0, PT, R4, RZ, PT ;  /* 0x000000ff0400720c */ /* 0x004fc80003f05070 */
[----:B------:R-:W-:-:S13]  /*0f70*/  ISETP.NE.AND.EX P0, PT, R5, RZ, PT, P0 ;  /* 0x000000ff0500720c */ /* 0x000fda0003f05300 */
[----:B------:R-:W-:Y:S05]  /*0f80*/  @!P0 BRA `(.L_x_11) ;  /* 0x0000000000088947 */ /* 0x000fea0003800000 */
[----:B------:R0:W5:Y:S01]  /*0f90*/  LD.E R155, desc[UR36][R4.64] ;  /* 0x00000024049b7980 */ /* 0x000162000c101900 */
[----:B------:R-:W-:Y:S05]  /*0fa0*/  BRA `(.L_x_12) ;  /* 0x0000000000247947 */ /* 0x000fea0003800000 */
.L_x_11:
[----:B------:R-:W-:Y:S02]  /*0fb0*/  ULDC.64 UR4, c[0x0][0x588] ;  /* 0x0001620000047ab9 */ /* 0x000fe40000000a00 */
[----:B------:R-:W-:-:S04]  /*0fc0*/  ISETP.NE.U32.AND P0, PT, RZ, UR4, PT ;  /* 0x00000004ff007c0c */ /* 0x000fc8000bf05070 */
[----:B------:R-:W-:-:S13]  /*0fd0*/  ISETP.NE.AND.EX P0, PT, RZ, UR5, PT, P0 ;  /* 0x00000005ff007c0c */ /* 0x000fda000bf05300 */
[----:B------:R-:W-:Y:S05]  /*0fe0*/  @!P0 BRA `(.L_x_13) ;  /* 0x00000000000c8947 */ /* 0x000fea0003800000 */
[----:B------:R-:W0:Y:S02]  /*0ff0*/  LDC.64 R4, c[0x0][0x588] ;  /* 0x00016200ff047b82 */ /* 0x000e240000000a00 */
[----:B0-----:R1:W5:Y:S01]  /*1000*/  LDG.E R155, desc[UR36][R4.64] ;  /* 0x00000024049b7981 */ /* 0x001362000c1e1900 */
[----:B------:R-:W-:Y:S05]  /*1010*/  BRA `(.L_x_12) ;  /* 0x0000000000087947 */ /* 0x000fea0003800000 */
.L_x_13:
[----:B------:R-:W-:Y:S02]  /*1020*/  ULDC UR4, c[0x0][0x580] ;  /* 0x0001600000047ab9 */ /* 0x000fe40000000800 */
[----:B------:R-:W-:-:S07]  /*1030*/  IMAD.U32 R155, RZ, RZ, UR4 ;  /* 0x00000004ff9b7e24 */ /* 0x000fce000f8e00ff */
.L_x_12:
[----:B------:R-:W-:Y:S02]  /*1040*/  ULDC.64 UR4, c[0x0][0x5a0] ;  /* 0x0001680000047ab9 */ /* 0x000fe40000000a00 */
[----:B------:R-:W-:-:S04]  /*1050*/  ISETP.NE.U32.AND P0, PT, RZ, UR4, PT ;  /* 0x00000004ff007c0c */ /* 0x000fc8000bf05070 */
[----:B------:R-:W-:-:S13]  /*1060*/  ISETP.NE.AND.EX P0, PT, RZ, UR5, PT, P0 ;  /* 0x00000005ff007c0c */ /* 0x000fda000bf05300 */
[----:B------:R-:W-:Y:S05]  /*1070*/  @!P0 BRA `(.L_x_14) ;  /* 0x00000000001c8947 */ /* 0x000fea0003800000 */
[----:B01----:R-:W0:Y:S02]  /*1080*/  LDC.64 R4, c[0x0][0x5a0] ;  /* 0x00016800ff047b82 */ /* 0x003e240000000a00 */
[----:B0-----:R-:W2:Y:S02]  /*1090*/  LDG.E.64 R4, desc[UR36][R4.64] ;  /* 0x0000002404047981 */ /* 0x001ea4000c1e1b00 */
[----:B--2---:R-:W-:-:S04]  /*10a0*/  ISETP.NE.U32.AND P0, PT, R4, RZ, PT ;  /* 0x000000ff0400720c */ /* 0x004fc80003f05070 */
[----:B------:R-:W-:-:S13]  /*10b0*/  ISETP.NE.AND.EX P0, PT, R5, RZ, PT, P0 ;  /* 0x000000ff0500720c */ /* 0x000fda0003f05300 */
[----:B------:R-:W-:Y:S05]  /*10c0*/  @!P0 BRA `(.L_x_14) ;  /* 0x0000000000088947 */ /* 0x000fea0003800000 */
[----:B------:R0:W5:Y:S01]  /*10d0*/  LD.E R156, desc[UR36][R4.64] ;  /* 0x00000024049c7980 */ /* 0x000162000c101900 */
[----:B------:R-:W-:Y:S05]  /*10e0*/  BRA `(.L_x_15) ;  /* 0x0000000000247947 */ /* 0x000fea0003800000 */
.L_x_14:
[----:B------:R-:W-:Y:S02]  /*10f0*/  ULDC.64 UR4, c[0x0][0x590] ;  /* 0x0001640000047ab9 */ /* 0x000fe40000000a00 */
[----:B------:R-:W-:-:S04]  /*1100*/  ISETP.NE.U32.AND P0, PT, RZ, UR4, PT ;  /* 0x00000004ff007c0c */ /* 0x000fc8000bf05070 */
[----:B------:R-:W-:-:S13]  /*1110*/  ISETP.NE.AND.EX P0, PT, RZ, UR5, PT, P0 ;  /* 0x00000005ff007c0c */ /* 0x000fda000bf05300 */
[----:B------:R-:W-:Y:S05]  /*1120*/  @!P0 BRA `(.L_x_16) ;  /* 0x00000000000c8947 */ /* 0x000fea0003800000 */
[----:B------:R-:W2:Y:S02]  /*1130*/  LDC.64 R156, c[0x0][0x590] ;  /* 0x00016400ff9c7b82 */ /* 0x000ea40000000a00 */
[----:B--2---:R2:W5:Y:S01]  /*1140*/  LDG.E R156, desc[UR36][R156.64] ;  /* 0x000000249c9c7981 */ /* 0x004562000c1e1900 */
[----:B------:R-:W-:Y:S05]  /*1150*/  BRA `(.L_x_15) ;  /* 0x0000000000087947 */ /* 0x000fea0003800000 */
.L_x_16:
[----:B------:R-:W-:Y:S02]  /*1160*/  ULDC UR4, c[0x0][0x584] ;  /* 0x0001610000047ab9 */ /* 0x000fe40000000800 */
[----:B------:R-:W-:-:S07]  /*1170*/  IMAD.U32 R156, RZ, RZ, UR4 ;  /* 0x00000004ff9c7e24 */ /* 0x000fce000f8e00ff */
.L_x_15:
[----:B------:R-:W-:-:S13]  /*1180*/  LOP3.LUT P0, RZ, R0, 0xff, RZ, 0xc0, !PT ;  /* 0x000000ff00ff7812 */ /* 0x000fda000780c0ff */
[----:B------:R-:W-:Y:S05]  /*1190*/  @!P0 EXIT ;  /* 0x000000000000894d */ /* 0x000fea0003800000 */
[----:B------:R-:W-:Y:S01]  /*11a0*/  ULDC UR4, c[0x0][0x28c] ;  /* 0x0000a30000047ab9 */ /* 0x000fe20000000800 */
[----:B------:R-:W-:Y:S01]  /*11b0*/  LOP3.LUT R166, R19, 0x1, RZ, 0xfc, !PT ;  /* 0x0000000113a67812 */ /* 0x000fe200078efcff */
[----:B------:R-:W-:Y:S01]  /*11c0*/  UIADD3 UR4, UR4, 0x3f, URZ ;  /* 0x0000003f04047890 */ /* 0x000fe2000fffe03f */
[----:B------:R-:W-:Y:S01]  /*11d0*/  UMOV UR38, URZ ;  /* 0x0000003f00267c82 */ /* 0x000fe20008000000 */
[----:B------:R-:W-:Y:S02]  /*11e0*/  UMOV UR39, URZ ;  /* 0x0000003f00277c82 */ /* 0x000fe40008000000 */
[----:B------:R-:W-:-:S04]  /*11f0*/  USHF.R.S32.HI UR5, URZ, 0x1f, UR4 ;  /* 0x0000001f3f057899 */ /* 0x000fc80008011404 */
[----:B------:R-:W-:-:S04]  /*1200*/  ULEA.HI UR5, UR5, UR4, URZ, 0x6 ;  /* 0x0000000405057291 */ /* 0x000fc8000f8f303f */
[----:B------:R-:W-:-:S12]  /*1210*/  USHF.R.S32.HI UR40, URZ, 0x6, UR5 ;  /* 0x000000063f287899 */ /* 0x000fd80008011405 */
.L_x_288:
[----:B------:R-:W-:Y:S01]  /*1220*/  LOP3.LUT R0, R18, 0x80, RZ, 0xc0, !PT ;  /* 0x0000008012007812 */ /* 0x000fe200078ec0ff */
[----:B---3--:R-:W3:Y:S01]  /*1230*/  S2UR UR7, SR_CgaCtaId ;  /* 0x00000000000779c3 */ /* 0x008ee20000008800 */
[----:B------:R-:W-:Y:S02]  /*1240*/  UMOV UR6, 0x400 ;  /* 0x0000040000067882 */ /* 0x000fe40000000000 */
[----:B------:R-:W-:-:S06]  /*1250*/  SHF.R.U32.HI R0, RZ, 0x7, R0 ;  /* 0x00000007ff007819 */ /* 0x000fcc0000011600 */
[----:B----4-:R-:W4:Y:S01]  /*1260*/  SHFL.IDX PT, R0, R0, RZ, 0x1f ;  /* 0x00001fff00007589 */ /* 0x010f2200000e0000 */
[----:B---3--:R-:W-:Y:S01]  /*1270*/  ULEA UR6, UR7, UR6, 0x18 ;  /* 0x0000000607067291 */ /* 0x008fe2000f8ec03f */
[----:B----4-:R-:W-:-:S13]  /*1280*/  R2UR UR4, R0 ;  /* 0x00000000000472ca */ /* 0x010fda00000e0000 */
[----:B------:R-:W-:-:S04]  /*1290*/  ULEA.HI UR5, UR4, UR4, URZ, 0x1 ;  /* 0x0000000404057291 */ /* 0x000fc8000f8f083f */
[----:B------:R-:W-:-:S04]  /*12a0*/  ULOP3.LUT UR5, UR5, 0x7fffe, URZ, 0xc0, !UPT ;  /* 0x0007fffe05057892 */ /* 0x000fc8000f8ec03f */
[----:B------:R-:W-:-:S03]  /*12b0*/  UIADD3 UR5, UR4, -UR5, URZ ;  /* 0x8000000504057290 */ /* 0x000fc6000fffe03f */
[----:B------:R-:W-:Y:S01]  /*12c0*/  ULDC UR4, c[0x0][0x28c] ;  /* 0x0000a30000047ab9 */ /* 0x000fe20000000800 */
[----:B------:R-:W-:Y:S01]  /*12d0*/  ULEA UR5, UR5, UR6, 0xd ;  /* 0x0000000605057291 */ /* 0x000fe2000f8e683f */
[----:B------:R-:W-:-:S03]  /*12e0*/  ISETP.LT.AND P0, PT, RZ, UR4, PT ;  /* 0x00000004ff007c0c */ /* 0x000fc6000bf01270 */
[----:B------:R-:W-:-:S04]  /*12f0*/  UIADD3 UR5, UR5, 0x100, URZ ;  /* 0x0000010005057890 */ /* 0x000fc8000fffe03f */
[----:B------:R-:W-:-:S04]  /*1300*/  USHF.R.U32.HI UR5, URZ, 0x4, UR5 ;  /* 0x000000043f057899 */ /* 0x000fc80008011605 */
[----:B------:R-:W-:Y:S02]  /*1310*/  ULOP3.LUT UR41, UR5, 0x3fff, URZ, 0xc0, !UPT ;  /* 0x00003fff05297892 */ /* 0x000fe4000f8ec03f */
[----:B-12---:R-:W-:Y:S10]  /*1320*/  @P0 BRA `(.L_x_17) ;  /* 0x0000000000400947 */ /* 0x006ff40003800000 */
[----:B------:R-:W-:Y:S01]  /*1330*/  MOV R0, 0x0 ;  /* 0x0000000000007802 */ /* 0x000fe20000000f00 */
[----:B------:R-:W-:Y:S01]  /*1340*/  ULDC.64 UR4, c[0x4][0x68] ;  /* 0x01001a0000047ab9 */ /* 0x000fe20000000a00 */
[----:B------:R-:W-:Y:S01]  /*1350*/  ULDC.64 UR6, c[0x4][0x8] ;  /* 0x0100020000067ab9 */ /* 0x000fe20000000a00 */
[----:B01----:R-:W-:Y:S01]  /*1360*/  MOV R4, UR4 ;  /* 0x0000000400047c02 */ /* 0x003fe20008000f00 */
[----:B------:R0:W1:Y:S01]  /*1370*/  LDC.64 R14, c[0x4][R0] ;  /* 0x01000000000e7b82 */ /* 0x0000620000000a00 */
[----:B------:R-:W-:Y:S01]  /*1380*/  IMAD.U32 R5, RZ, RZ, UR5 ;  /* 0x00000005ff057e24 */ /* 0x000fe2000f8e00ff */
[----:B------:R-:W-:Y:S01]  /*1390*/  ULDC.64 UR4, c[0x4][0x70] ;  /* 0x01001c0000047ab9 */ /* 0x000fe20000000a00 */
[----:B------:R-:W-:Y:S02]  /*13a0*/  IMAD.U32 R10, RZ, RZ, UR6 ;  /* 0x00000006ff0a7e24 */ /* 0x000fe4000f8e00ff */
[----:B------:R-:W-:Y:S02]  /*13b0*/  IMAD.U32 R6, RZ, RZ, UR4 ;  /* 0x00000004ff067e24 */ /* 0x000fe4000f8e00ff */
[----:B------:R-:W-:-:S02]  /*13c0*/  IMAD.U32 R7, RZ, RZ, UR5 ;  /* 0x00000005ff077e24 */ /* 0x000fc4000f8e00ff */
[----:B------:R-:W-:Y:S02]  /*13d0*/  IMAD.U32 R11, RZ, RZ, UR7 ;  /* 0x00000007ff0b7e24 */ /* 0x000fe4000f8e00ff */
[----:B------:R-:W-:Y:S02]  /*13e0*/  IMAD.MOV.U32 R8, RZ, RZ, 0x1e1 ;  /* 0x000001e1ff087424 */ /* 0x000fe400078e00ff */
[----:B------:R-:W-:Y:S02]  /*13f0*/  IMAD.MOV.U32 R12, RZ, RZ, 0x1 ;  /* 0x00000001ff0c7424 */ /* 0x000fe400078e00ff */
[----:B0-----:R-:W-:-:S07]  /*1400*/  IMAD.MOV.U32 R13, RZ, RZ, RZ ;  /* 0x000000ffff0d7224 */ /* 0x001fce00078e00ff */
[----:B------:R-:W-:-:S07]  /*1410*/  LEPC R20, `(.L_x_17) ;  /* 0x000000001014794e */ /* 0x000fce0000000000 */
[----:B-12--5:R-:W-:Y:S05]  /*1420*/  CALL.ABS.NOINC R14 ;  /* 0x000000000e007343 */ /* 0x026fea0003c00000 */
.L_x_17:
[----:B------:R-:W-:-:S13]  /*1430*/  ISETP.NE.AND P0, PT, R166, 0x3, PT ;  /* 0x00000003a600780c */ /* 0x000fda0003f05270 */
[----:B------:R-:W-:Y:S05]  /*1440*/  @!P0 BRA `(.L_x_18) ;  /* 0x0000000000048947 */ /* 0x000fea0003800000 */
[----:B------:R-:W-:Y:S01]  /*1450*/  BPT.TRAP 0x1 ;  /* 0x000000040000795c */ /* 0x000fe20000300000 */
.L_x_18:
[----:B------:R-:W3:Y:S01]  /*1460*/  S2UR UR5, SR_CgaCtaId ;  /* 0x00000000000579c3 */ /* 0x000ee20000008800 */
[----:B------:R-:W-:Y:S01]  /*1470*/  UMOV UR4, 0x400 ;  /* 0x0000040000047882 */ /* 0x000fe20000000000 */
[----:B------:R-:W-:Y:S01]  /*1480*/  IMAD.U32 R3, RZ, RZ, UR39 ;  /* 0x00000027ff037e24 */ /* 0x000fe2000f8e00ff */
[----:B------:R-:W-:-:S04]  /*1490*/  MOV R0, UR38 ;  /* 0x0000002600007c02 */ /* 0x000fc80008000f00 */
[----:B------:R-:W-:Y:S01]  /*14a0*/  SHF.L.U32 R0, R0, 0x1f, RZ ;  /* 0x0000001f00007819 */ /* 0x000fe200000006ff */
[----:B---3--:R-:W-:-:S06]  /*14b0*/  ULEA UR4, UR5, UR4, 0x18 ;  /* 0x0000000405047291 */ /* 0x008fcc000f8ec03f */
[----:B------:R-:W-:-:S04]  /*14c0*/  IMAD.U32 R6, RZ, RZ, UR4 ;  /* 0x00000004ff067e24 */ /* 0x000fc8000f8e00ff */
[----:B------:R-:W-:-:S04]  /*14d0*/  IMAD R3, R3, 0x8, R6 ;  /* 0x0000000803037824 */ /* 0x000fc800078e0206 */
[----:B------:R3:W4:Y:S01]  /*14e0*/  SYNCS.PHASECHK.TRANS64.TRYWAIT P1, [R3+URZ], R0 ;  /* 0x00000000030075a7 */ /* 0x000722000802017f */
[----:B------:R-:W-:Y:S05]  /*14f0*/  @!P0 BRA `(.L_x_19) ;  /* 0x0000000000048947 */ /* 0x000fea0003800000 */
[----:B------:R-:W-:Y:S01]  /*1500*/  BPT.TRAP 0x1 ;  /* 0x000000040000795c */ /* 0x000fe20000300000 */
.L_x_19:
[----:B----4-:R-:W-:Y:S05]  /*1510*/  @P1 BRA `(.L_x_20) ;  /* 0x0000000000081947 */ /* 0x010fea0003800000 */
[----:B------:R-:W4:Y:S02]  /*1520*/  SYNCS.PHASECHK.TRANS64.TRYWAIT P1, [R3+URZ], R0 ;  /* 0x00000000030075a7 */ /* 0x000f24000802017f */
[----:B----4-:R-:W-:Y:S05]  /*1530*/  @!P1 BRA `(.L_x_21) ;  /* 0x000000b000409947 */ /* 0x010fea0003800000 */
.L_x_20:
[----:B------:R-:W-:-:S04]  /*1540*/  UISETP.LT.AND UP0, UPT, UR40, 0x1, UPT ;  /* 0x000000012800788c */ /* 0x000fc8000bf01270 */
[----:B------:R-:W-:-:S06]  /*1550*/  USEL UR4, UR40, 0x1, UP0 ;  /* 0x0000000128047887 */ /* 0x000fcc0008000000 */
[----:B---34-:R-:W-:Y:S01]  /*1560*/  IMAD.U32 R0, RZ, RZ, UR4 ;  /* 0x00000004ff007e24 */ /* 0x018fe2000f8e00ff */
[----:B------:R-:W-:Y:S05]  /*1570*/  WARPSYNC.ALL ;  /* 0x0000000000007948 */ /* 0x000fea0003800000 */
[----:B------:R-:W-:-:S04]  /*1580*/  IADD3 R0, -R0, UR40, RZ ;  /* 0x0000002800007c10 */ /* 0x000fc8000fffe1ff */
[----:B------:R-:W-:Y:S02]  /*1590*/  ISETP.GE.AND P1, PT, R0, 0x1, PT ;  /* 0x000000010000780c */ /* 0x000fe40003f26270 */
[----:B------:R-:W-:Y:S01]  /*15a0*/  R2UR UR4, R6 ;  /* 0x00000000060472ca */ /* 0x000fe200000e0000 */
[----:B------:R-:W-:Y:S01]  /*15b0*/  WARPGROUP.ARRIVE ;  /* 0x00000000000079c5 */ /* 0x000fe20000000000 */
[----:B------:R-:W-:Y:S01]  /*15c0*/  UMOV UR9, 0x40000040 ;  /* 0x4000004000097882 */ /* 0x000fe20000000000 */
[----:B------:R-:W-:-:S10]  /*15d0*/  UMOV UR11, 0x40000040 ;  /* 0x40000040000b7882 */ /* 0x000fd40000000000 */
[----:B------:R-:W-:-:S04]  /*15e0*/  UIADD3 UR4, UR4, 0x20100, URZ ;  /* 0x0002010004047890 */ /* 0x000fc8000fffe03f */
[----:B------:R-:W-:-:S04]  /*15f0*/  USHF.R.U32.HI UR4, URZ, 0x4, UR4 ;  /* 0x000000043f047899 */ /* 0x000fc80008011604 */
[----:B------:R-:W-:Y:S02]  /*1600*/  ULOP3.LUT UR5, UR4, 0x3fff, URZ, 0xc0, !UPT ;  /* 0x00003fff04057892 */ /* 0x000fe4000f8ec03f */
[----:B------:R-:W-:Y:S02]  /*1610*/  ULOP3.LUT UR4, UR41, 0x10000, URZ, 0xfc, !UPT ;  /* 0x0001000029047892 */ /* 0x000fe4000f8efc3f */
[----:B------:R-:W-:Y:S02]  /*1620*/  ULOP3.LUT UR5, UR5, 0x10000, URZ, 0xfc, !UPT ;  /* 0x0001000005057892 */ /* 0x000fe4000f8efc3f */
[----:B------:R-:W-:Y:S02]  /*1630*/  ULEA UR6, UR39, UR4, 0xb ;  /* 0x0000000427067291 */ /* 0x000fe4000f8e583f */
[----:B------:R-:W-:-:S05]  /*1640*/  ULEA UR7, UR39, UR5, 0xa ;  /* 0x0000000527077291 */ /* 0x000fca000f8e503f */
[----:B------:R-:W-:Y:S02]  /*1650*/  UMOV UR8, UR6 ;  /* 0x0000000600087c82 */ /* 0x000fe40008000000 */
[----:B------:R-:W-:Y:S02]  /*1660*/  UMOV UR10, UR7 ;  /* 0x00000007000a7c82 */ /* 0x000fe40008000000 */
[----:B------:R-:W-:Y:S01]  /*1670*/  HGMMA.64x128x16.F32 R88, gdesc[UR8], RZ, !UPT, gsb0 ;  /* 0x01e00000085879f0 */ /* 0x000fe2000c0008ff */
[----:B------:R-:W-:Y:S01]  /*1680*/  UIADD3 UR8, UR6, 0x400, URZ ;  /* 0x0000040006087890 */ /* 0x000fe2000fffe03f */
[----:B------:R-:W-:Y:S01]  /*1690*/  UMOV UR9, 0x40000040 ;  /* 0x4000004000097882 */ /* 0x000fe20000000000 */
[----:B------:R-:W-:Y:S02]  /*16a0*/  WARPGROUP.DEPBAR.LE gsb0, 0x0 ;  /* 0x00008000000079c5 */ /* 0x000fe40000010000 */
[----:B------:R-:W-:-:S07]  /*16b0*/  WARPGROUP.ARRIVE ;  /* 0x00000000000079c5 */ /* 0x000fce0000000000 */
[----:B------:R-:W-:Y:S01]  /*16c0*/  HGMMA.64x128x16.F32 R24, gdesc[UR8], RZ, !UPT, gsb0 ;  /* 0x01e00000081879f0 */ /* 0x000fe2000c0008ff */
[----:B------:R-:W-:Y:S02]  /*16d0*/  UIADD3 UR8, UR6, 0x2, URZ ;  /* 0x0000000206087890 */ /* 0x000fe4000fffe03f */
[----:B------:R-:W-:Y:S01]  /*16e0*/  UIADD3 UR10, UR7, 0x2, URZ ;  /* 0x00000002070a7890 */ /* 0x000fe2000fffe03f */
[----:B------:R-:W-:Y:S01]  /*16f0*/  UMOV UR9, 0x40000040 ;  /* 0x4000004000097882 */ /* 0x000fe20000000000 */
[----:B------:R-:W-:Y:S01]  /*1700*/  UMOV UR11, 0x40000040 ;  /* 0x40000040000b7882 */ /* 0x000fe20000000000 */
[----:B------:R-:W-:Y:S02]  /*1710*/  WARPGROUP.DEPBAR.LE gsb0, 0x0 ;  /* 0x00008000000079c5 */ /* 0x000fe40000010000 */
[----:B------:R-:W-:-:S06]  /*1720*/  WARPGROUP.ARRIVE ;  /* 0x00000000000079c5 */ /* 0x000fcc0000000000 */
[----:B------:R-:W-:Y:S01]  /*1730*/  HGMMA.64x128x16.F32 R88, gdesc[UR8], R88, gsb0 ;  /* 0x01e00000085879f0 */ /* 0x000fe20008000858 */
[----:B------:R-:W-:Y:S01]  /*1740*/  UIADD3 UR8, UR6, 0x402, URZ ;  /* 0x0000040206087890 */ /* 0x000fe2000fffe03f */
[----:B------:R-:W-:Y:S01]  /*1750*/  UMOV UR9, 0x40000040 ;  /* 0x4000004000097882 */ /* 0x000fe20000000000 */
[----:B------:R-:W-:Y:S02]  /*1760*/  WARPGROUP.DEPBAR.LE gsb0, 0x0 ;  /* 0x00008000000079c5 */ /* 0x000fe40000010000 */
[----:B------:R-:W-:-:S07]  /*1770*/  WARPGROUP.ARRIVE ;  /* 0x00000000000079c5 */ /* 0x000fce0000000000 */
[----:B------:R-:W-:Y:S01]  /*1780*/  HGMMA.64x128x16.F32 R24, gdesc[UR8], R24, gsb0 ;  /* 0x01e00000081879f0 */ /* 0x000fe20008000818 */
        /* <DEDUP_REMOVED lines=23> */
[----:B------:R-:W-:Y:S03]  /*1900*/  HGMMA.64x128x16.F32 R24, gdesc[UR8], R24, gsb0 ;  /* 0x01e00000081879f0 */ /* 0x000fe60008000818 */
[----:B------:R-:W-:Y:S02]  /*1910*/  WARPGROUP.DEPBAR.LE gsb0, 0x0 ;  /* 0x00008000000079c5 */ /* 0x000fe40000010000 */
[----:B------:R-:W-:Y:S05]  /*1920*/  @!P1 BRA `(.L_x_22) ;  /* 0x0000000400749947 */ /* 0x000fea0003800000 */
[----:B------:R-:W-:Y:S02]  /*1930*/  UIADD3 UR6, UR39, 0x1, URZ ;  /* 0x0000000127067890 */ /* 0x000fe4000fffe03f */
[----:B------:R-:W-:Y:S02]  /*1940*/  IMAD.U32 R3, RZ, RZ, UR39 ;  /* 0x00000027ff037e24 */ /* 0x000fe4000f8e00ff */
[----:B------:R-:W-:-:S04]  /*1950*/  UISETP.NE.AND UP0, UPT, UR6, 0x4, UPT ;  /* 0x000000040600788c */ /* 0x000fc8000bf05270 */
[----:B------:R-:W-:Y:S02]  /*1960*/  USEL UR7, URZ, 0x1, UP0 ;  /* 0x000000013f077887 */ /* 0x000fe40008000000 */
[----:B------:R-:W-:Y:S02]  /*1970*/  USEL UR6, UR6, URZ, UP0 ;  /* 0x0000003f06067287 */ /* 0x000fe40008000000 */
[----:B------:R-:W-:-:S06]  /*1980*/  ULOP3.LUT UR7, UR38, UR7, URZ, 0x3c, !UPT ;  /* 0x0000000726077292 */ /* 0x000fcc000f8e3c3f */
[----:B------:R-:W-:-:S07]  /*1990*/  IMAD.U32 R7, RZ, RZ, UR7 ;  /* 0x00000007ff077e24 */ /* 0x000fce000f8e00ff */
.L_x_29:
[----:B------:R-:W-:Y:S05]  /*19a0*/  @!P0 BRA `(.L_x_23) ;  /* 0x0000000000048947 */ /* 0x000fea0003800000 */
[----:B------:R-:W-:Y:S01]  /*19b0*/  BPT.TRAP 0x1 ;  /* 0x000000040000795c */ /* 0x000fe20000300000 */
.L_x_23:
[----:B------:R-:W3:Y:S01]  /*19c0*/  S2UR UR8, SR_CgaCtaId ;  /* 0x00000000000879c3 */ /* 0x000ee20000008800 */
[----:B------:R-:W-:Y:S01]  /*19d0*/  UMOV UR7, 0x400 ;  /* 0x0000040000077882 */ /* 0x000fe20000000000 */
[----:B01----:R-:W-:Y:S01]  /*19e0*/  IMAD.U32 R5, RZ, RZ, UR6 ;  /* 0x00000006ff057e24 */ /* 0x003fe2000f8e00ff */
[----:B------:R-:W-:Y:S01]  /*19f0*/  SHF.L.U32 R4, R7, 0x1f, RZ ;  /* 0x0000001f07047819 */ /* 0x000fe200000006ff */
[----:B---3--:R-:W-:-:S06]  /*1a00*/  ULEA UR7, UR8, UR7, 0x18 ;  /* 0x0000000708077291 */ /* 0x008fcc000f8ec03f */
[----:B------:R-:W-:-:S04]  /*1a10*/  IMAD.U32 R6, RZ, RZ, UR7 ;  /* 0x00000007ff067e24 */ /* 0x000fc8000f8e00ff */
[----:B------:R-:W-:-:S04]  /*1a20*/  IMAD R5, R5, 0x8, R6 ;  /* 0x0000000805057824 */ /* 0x000fc800078e0206 */
[----:B------:R0:W1:Y:S01]  /*1a30*/  SYNCS.PHASECHK.TRANS64.TRYWAIT P1, [R5+URZ], R4 ;  /* 0x00000004050075a7 */ /* 0x000062000802017f */
[----:B------:R-:W-:Y:S05]  /*1a40*/  @!P0 BRA `(.L_x_24) ;  /* 0x0000000000048947 */ /* 0x000fea0003800000 */
[----:B------:R-:W-:Y:S01]  /*1a50*/  BPT.TRAP 0x1 ;  /* 0x000000040000795c */ /* 0x000fe20000300000 */
.L_x_24:
[----:B-1----:R-:W-:Y:S05]  /*1a60*/  @P1 BRA `(.L_x_25) ;  /* 0x0000000000081947 */ /* 0x002fea0003800000 */
[----:B------:R-:W1:Y:S02]  /*1a70*/  SYNCS.PHASECHK.TRANS64.TRYWAIT P1, [R5+URZ], R4 ;  /* 0x00000004050075a7 */ /* 0x000e64000802017f */
[----:B-1----:R-:W-:Y:S05]  /*1a80*/  @!P1 BRA `(.L_x_26) ;  /* 0x000000ac00009947 */ /* 0x002fea0003800000 */
.L_x_25:
[----:B------:R-:W-:Y:S01]  /*1a90*/  ULEA UR7, UR6, UR4, 0xb ;  /* 0x0000000406077291 */ /* 0x000fe2000f8e583f */
[----:B------:R-:W-:Y:S01]  /*1aa0*/  WARPGROUP.ARRIVE ;  /* 0x00000000000079c5 */ /* 0x000fe20000000000 */
[----:B------:R-:W-:Y:S01]  /*1ab0*/  ULEA UR12, UR6, UR5, 0xa ;  /* 0x00000005060c7291 */ /* 0x000fe2000f8e503f */
[----:B------:R-:W-:Y:S01]  /*1ac0*/  UMOV UR9, 0x40000040 ;  /* 0x4000004000097882 */ /* 0x000fe20000000000 */
[----:B------:R-:W-:-:S03]  /*1ad0*/  UMOV UR11, 0x40000040 ;  /* 0x40000040000b7882 */ /* 0x000fc60000000000 */
[----:B------:R-:W-:Y:S02]  /*1ae0*/  UMOV UR8, UR7 ;  /* 0x0000000700087c82 */ /* 0x000fe40008000000 */
[----:B------:R-:W-:Y:S02]  /*1af0*/  UMOV UR10, UR12 ;  /* 0x0000000c000a7c82 */ /* 0x000fe40008000000 */
        /* <DEDUP_REMOVED lines=44> */
[----:B------:R-:W-:Y:S01]  /*1dc0*/  BPT.TRAP 0x1 ;  /* 0x000000040000795c */ /* 0x000fe20000300000 */
.L_x_27:
[----:B------:R-:W-:-:S13]  /*1dd0*/  ISETP.NE.AND P1, PT, R22, RZ, PT ;  /* 0x000000ff1600720c */ /* 0x000fda0003f25270 */
[----:B01----:R-:W-:-:S05]  /*1de0*/  @P1 IMAD R4, R3, 0x8, R6 ;  /* 0x0000000803041824 */ /* 0x003fca00078e0206 */
[----:B------:R-:W-:-:S04]  /*1df0*/  @P1 IADD3 R5, R4, 0x20, RZ ;  /* 0x0000002004051810 */ /* 0x000fc80007ffe0ff */
[----:B------:R-:W-:-:S04]  /*1e00*/  @P1 PRMT R5, R152, 0x654, R5 ;  /* 0x0000065498051816 */ /* 0x000fc80000000005 */
[----:B------:R0:W-:Y:S01]  /*1e10*/  @P1 SYNCS.ARRIVE.TRANS64.RED.A1T0 RZ, [R5+URZ], RZ ;  /* 0x000000ff05ff19a7 */ /* 0x0001e2000810043f */
[----:B------:R-:W-:-:S13]  /*1e20*/  ISETP.GT.U32.AND P1, PT, R19, 0x1, PT ;  /* 0x000000011300780c */ /* 0x000fda0003f24070 */
[----:B0-----:R-:W-:Y:S05]  /*1e30*/  @P1 BRA `(.L_x_28) ;  /* 0x0000000000041947 */ /* 0x001fea0003800000 */
[----:B------:R-:W-:Y:S01]  /*1e40*/  BPT.TRAP 0x1 ;  /* 0x000000040000795c */ /* 0x000fe20000300000 */
.L_x_28:
[----:B------:R-:W-:Y:S01]  /*1e50*/  UIADD3 UR6, UR6, 0x1, URZ ;  /* 0x0000000106067890 */ /* 0x000fe2000fffe03f */
[C---:B------:R-:W-:Y:S01]  /*1e60*/  ISETP.GT.AND P2, PT, R0.reuse, 0x1, PT ;  /* 0x000000010000780c */ /* 0x040fe20003f44270 */
[----:B------:R-:W-:Y:S02]  /*1e70*/  VIADD R3, R3, 0x1 ;  /* 0x0000000103037836 */ /* 0x000fe40000000000 */
[----:B------:R-:W-:Y:S01]  /*1e80*/  UISETP.NE.AND UP0, UPT, UR6, 0x4, UPT ;  /* 0x000000040600788c */ /* 0x000fe2000bf05270 */
[----:B------:R-:W-:Y:S02]  /*1e90*/  VIADD R0, R0, 0xffffffff ;  /* 0xffffffff00007836 */ /* 0x000fe40000000000 */
[C---:B------:R-:W-:Y:S01]  /*1ea0*/  ISETP.NE.AND P1, PT, R3.reuse, 0x4, PT ;  /* 0x000000040300780c */ /* 0x040fe20003f25270 */
[----:B------:R-:W-:Y:S02]  /*1eb0*/  USEL UR7, URZ, 0x1, UP0 ;  /* 0x000000013f077887 */ /* 0x000fe40008000000 */
[----:B------:R-:W-:Y:S01]  /*1ec0*/  USEL UR6, UR6, URZ, UP0 ;  /* 0x0000003f06067287 */ /* 0x000fe20008000000 */
[----:B------:R-:W-:-:S03]  /*1ed0*/  SEL R3, R3, RZ, P1 ;  /* 0x000000ff03037207 */ /* 0x000fc60000800000 */
[----:B------:R-:W-:Y:S01]  /*1ee0*/  LOP3.LUT R7, R7, UR7, RZ, 0x3c, !PT ;  /* 0x0000000707077c12 */ /* 0x000fe2000f8e3cff */
[----:B------:R-:W-:Y:S07]  /*1ef0*/  @P2 BRA `(.L_x_29) ;  /* 0xfffffff800a82947 */ /* 0x000fee000383ffff */
.L_x_22:
[----:B------:R-:W3:Y:S02]  /*1f00*/  LDC R0, c[0x0][0x28c] ;  /* 0x0000a300ff007b82 */ /* 0x000ee40000000800 */
[----:B---3--:R-:W-:-:S13]  /*1f10*/  ISETP.GE.AND P1, PT, R0, 0x1, PT ;  /* 0x000000010000780c */ /* 0x008fda0003f26270 */
[----:B------:R-:W-:Y:S05]  /*1f20*/  @!P1 BRA `(.L_x_30) ;  /* 0x0000000000409947 */ /* 0x000fea0003800000 */
[----:B------:R-:W-:Y:S05]  /*1f30*/  @!P0 BRA `(.L_x_31) ;  /* 0x0000000000048947 */ /* 0x000fea0003800000 */
[----:B------:R-:W-:Y:S01]  /*1f40*/  BPT.TRAP 0x1 ;  /* 0x000000040000795c */ /* 0x000fe20000300000 */
.L_x_31:
[----:B------:R-:W-:Y:S01]  /*1f50*/  ISETP.NE.AND P0, PT, R22, RZ, PT ;  /* 0x000000ff1600720c */ /* 0x000fe20003f05270 */
[----:B------:R-:W-:-:S12]  /*1f60*/  UISETP.LT.AND UP1, UPT, UR40, 0x1, UPT ;  /* 0x000000012800788c */ /* 0x000fd8000bf21270 */
[----:B------:R-:W-:-:S05]  /*1f70*/  VOTEU.ANY UP0, P0 ;  /* 0x00000000003f7886 */ /* 0x000fca0000000100 */
[----:B------:R-:W-:-:S04]  /*1f80*/  @UP0 USEL UR4, UR40, 0x1, UP1 ;  /* 0x0000000128040887 */ /* 0x000fc80008800000 */
[----:B------:R-:W-:-:S06]  /*1f90*/  @UP0 UIADD3 UR4, UR39, UR40, -UR4 ;  /* 0x0000002827040290 */ /* 0x000fcc000fffe804 */
[----:B------:R-:W-:-:S04]  /*1fa0*/  IMAD.U32 R0, RZ, RZ, UR4 ;  /* 0x00000004ff007e24 */ /* 0x000fc8000f8e00ff */
[----:B------:R-:W-:-:S05]  /*1fb0*/  @P0 IMAD.SHL.U32 R0, R0, 0x8, RZ ;  /* 0x0000000800000824 */ /* 0x000fca00078e00ff */
[----:B------:R-:W-:-:S04]  /*1fc0*/  @P0 LOP3.LUT R0, R0, 0x18, RZ, 0xc0, !PT ;  /* 0x0000001800000812 */ /* 0x000fc800078ec0ff */
[----:B------:R-:W-:-:S04]  /*1fd0*/  @P0 IADD3 R3, R6, 0x20, R0 ;  /* 0x0000002006030810 */ /* 0x000fc80007ffe000 */
[----:B------:R-:W-:-:S04]  /*1fe0*/  @P0 PRMT R3, R152, 0x654, R3 ;  /* 0x0000065498030816 */ /* 0x000fc80000000003 */
[----:B------:R3:W-:Y:S01]  /*1ff0*/  @P0 SYNCS.ARRIVE.TRANS64.RED.A1T0 RZ, [R3+URZ], RZ ;  /* 0x000000ff03ff09a7 */ /* 0x0007e2000810043f */
[----:B------:R-:W-:-:S13]  /*2000*/  ISETP.GT.U32.AND P0, PT, R19, 0x1, PT ;  /* 0x000000011300780c */ /* 0x000fda0003f04070 */
[----:B---3--:R-:W-:Y:S05]  /*2010*/  @P0 BRA `(.L_x_30) ;  /* 0x0000000000040947 */ /* 0x008fea0003800000 */
[----:B------:R-:W-:Y:S01]  /*2020*/  BPT.TRAP 0x1 ;  /* 0x000000040000795c */ /* 0x000fe20000300000 */
.L_x_30:
[----:B------:R-:W3:Y:S01]  /*2030*/  LDC R6, c[0x0][0x288] ;  /* 0x0000a200ff067b82 */ /* 0x000ee20000000800 */
[--C-:B------:R-:W-:Y:S01]  /*2040*/  SHF.R.U32.HI R0, RZ, 0x2, R18.reuse ;  /* 0x00000002ff007819 */ /* 0x100fe20000011612 */
[----:B------:R-:W-:Y:S01]  /*2050*/  UIADD3 UR39, UR40, UR39, URZ ;  /* 0x0000002728277290 */ /* 0x000fe2000fffe03f */
[----:B01----:R-:W-:Y:S01]  /*2060*/  SHF.R.U32.HI R5, RZ, 0x7, R18 ;  /* 0x00000007ff057819 */ /* 0x003fe20000011612 */
[----:B------:R-:W-:Y:S01]  /*2070*/  IMAD.SHL.U32 R13, R154, 0x80, RZ ;  /* 0x000000809a0d7824 */ /* 0x000fe200078e00ff */
[----:B------:R-:W-:Y:S01]  /*2080*/  LOP3.LUT R3, R0, 0x7, RZ, 0xc0, !PT ;  /* 0x0000000700037812 */ /* 0x000fe200078ec0ff */
[----:B------:R-:W-:Y:S01]  /*2090*/  USHF.R.U32.HI UR4, URZ, 0x2, UR39 ;  /* 0x000000023f047899 */ /* 0x000fe20008011627 */
[----:B------:R-:W-:Y:S01]  /*20a0*/  LOP3.LUT R4, R18, 0x60, RZ, 0xc0, !PT ;  /* 0x0000006012047812 */ /* 0x000fe200078ec0ff */
[----:B------:R-:W-:Y:S01]  /*20b0*/  ULDC UR8, c[0x0][0x284] ;  /* 0x0000a10000087ab9 */ /* 0x000fe20000000800 */
[----:B------:R-:W-:Y:S01]  /*20c0*/  LOP3.LUT R0, R5, 0x1, RZ, 0xc0, !PT ;  /* 0x0000000105007812 */ /* 0x000fe200078ec0ff */
[----:B------:R-:W-:Y:S01]  /*20d0*/  ULOP3.LUT UR4, UR4, 0x1, URZ, 0xc0, !UPT ;  /* 0x0000000104047892 */ /* 0x000fe2000f8ec03f */
[----:B------:R-:W-:Y:S01]  /*20e0*/  SHF.R.U32.HI R10, RZ, 0x1, R4 ;  /* 0x00000001ff0a7819 */ /* 0x000fe20000011604 */
[----:B------:R-:W-:Y:S01]  /*20f0*/  UISETP.GT.U32.AND UP1, UPT, UR39, 0x3, UPT ;  /* 0x000000032700788c */ /* 0x000fe2000bf24070 */
[----:B------:R-:W-:Y:S01]  /*2100*/  SHF.R.S32.HI R21, RZ, 0x1f, R23 ;  /* 0x0000001fff157819 */ /* 0x000fe20000011417 */
[----:B------:R-:W-:Y:S01]  /*2110*/  IMAD.SHL.U32 R4, R0, 0x40, RZ ;  /* 0x0000004000047824 */ /* 0x000fe200078e00ff */
[--C-:B------:R-:W-:Y:S01]  /*2120*/  IADD3 R5, RZ, -R10, -R3.reuse ;  /* 0x8000000aff057210 */ /* 0x100fe20007ffe803 */
[----:B------:R-:W-:Y:S01]  /*2130*/  UISETP.NE.U32.AND UP0, UPT, UR4, 0x1, UPT ;  /* 0x000000010400788c */ /* 0x000fe2000bf05070 */
[----:B------:R-:W-:Y:S01]  /*2140*/  IMAD.WIDE R8, R153, 0x100, RZ ;  /* 0x0000010099087825 */ /* 0x000fe200078e02ff */
[----:B------:R-:W-:Y:S01]  /*2150*/  ULDC.64 UR6, c[0x0][0x5d0] ;  /* 0x0001740000067ab9 */ /* 0x000fe20000000a00 */
[----:B--2---:R-:W-:Y:S01]  /*2160*/  LOP3.LUT R157, R4, 0x40, R3, 0xe2, !PT ;  /* 0x00000040049d7812 */ /* 0x004fe200078ee203 */
[----:B------:R-:W-:Y:S01]  /*2170*/  UISETP.LT.U32.AND UP1, UPT, UR40, 0x4, UP1 ;  /* 0x000000042800788c */ /* 0x000fe20008f21070 */
[----:B------:R-:W-:Y:S01]  /*2180*/  LOP3.LUT R3, R18, 0x3, RZ, 0xc0, !PT ;  /* 0x0000000312037812 */ /* 0x000fe200078ec0ff */
[----:B------:R-:W-:Y:S01]  /*2190*/  UISETP.GT.U32.AND UP0, UPT, UR40, 0x3, !UP0 ;  /* 0x000000032800788c */ /* 0x000fe2000c704070 */
[----:B------:R-:W-:Y:S01]  /*21a0*/  IMAD R4, R21, UR6, RZ ;  /* 0x0000000615047c24 */ /* 0x000fe2000f8e02ff */
[----:B---3--:R-:W-:Y:S01]  /*21b0*/  ISETP.GE.AND P0, PT, R13, R6, PT ;  /* 0x000000060d00720c */ /* 0x008fe20003f06270 */
[----:B------:R-:W-:Y:S01]  /*21c0*/  IMAD R0, R0, -0x40, R5 ;  /* 0xffffffc000007824 */ /* 0x000fe200078e0205 */
[----:B------:R-:W-:Y:S01]  /*21d0*/  USEL UR5, URZ, 0x1, !UP1 ;  /* 0x000000013f057887 */ /* 0x000fe2000c800000 */
[----:B------:R-:W-:Y:S01]  /*21e0*/  IMAD R12, R3, -0x2, R6 ;  /* 0xfffffffe030c7824 */ /* 0x000fe200078e0206 */
[----:B------:R-:W-:Y:S01]  /*21f0*/  USEL UR4, URZ, 0x1, !UP0 ;  /* 0x000000013f047887 */ /* 0x000fe2000c000000 */
[----:B------:R-:W-:Y:S01]  /*2200*/  IMAD.SHL.U32 R3, R153, 0x100, RZ ;  /* 0x0000010099037824 */ /* 0x000fe200078e00ff */
[----:B------:R-:W-:Y:S01]  /*2210*/  ULOP3.LUT UR39, UR39, 0x3, URZ, 0xc0, !UPT ;  /* 0x0000000327277892 */ /* 0x000fe2000f8ec03f */
[----:B------:R-:W-:Y:S01]  /*2220*/  IMAD.SHL.U32 R6, R18, 0x2, RZ ;  /* 0x0000000212067824 */ /* 0x000fe200078e00ff */
[----:B------:R-:W-:Y:S01]  /*2230*/  ULOP3.LUT UR38, UR4, UR38, UR5, 0x96, !UPT ;  /* 0x0000002604267292 */ /* 0x000fe2000f8e9605 */
[----:B------:R-:W-:Y:S01]  /*2240*/  IMAD R11, R23, UR7, R4 ;  /* 0x00000007170b7c24 */ /* 0x000fe2000f8e0204 */
[----:B------:R-:W-:Y:S01]  /*2250*/  ISETP.GE.OR P0, PT, R3, UR8, P0 ;  /* 0x0000000803007c0c */ /* 0x000fe20008706670 */
[----:B------:R-:W-:Y:S01]  /*2260*/  IMAD.MOV.U32 R153, RZ, RZ, -0x1 ;  /* 0xffffffffff997424 */ /* 0x000fe200078e00ff */
[----:B------:R-:W-:-:S02]  /*2270*/  LOP3.LUT R6, R13, 0x6, R6, 0xf8, !PT ;  /* 0x000000060d067812 */ /* 0x000fc400078ef806 */
[----:B------:R-:W-:Y:S02]  /*2280*/  IADD3 R3, -R3, UR8, R0 ;  /* 0x0000000803037c10 */ /* 0x000fe4000fffe100 */
[----:B------:R-:W-:Y:S02]  /*2290*/  SHF.R.S32.HI R7, RZ, 0x1f, R6 ;  /* 0x0000001fff077819 */ /* 0x000fe40000011406 */
[----:B------:R-:W-:Y:S02]  /*22a0*/  LOP3.LUT R157, R8, R157, R10, 0xfe, !PT ;  /* 0x0000009d089d7212 */ /* 0x000fe400078efe0a */
[----:B------:R-:W-:Y:S01]  /*22b0*/  IADD3 R0, -R13, R12, RZ ;  /* 0x0000000c0d007210 */ /* 0x000fe20007ffe1ff */
[----:B------:R-:W-:-:S04]  /*22c0*/  IMAD.WIDE.U32 R4, R23, UR6, R6 ;  /* 0x0000000617047c25 */ /* 0x000fc8000f8e0006 */
[----:B------:R-:W-:Y:S02]  /*22d0*/  IMAD.IADD R11, R5, 0x1, R11 ;  /* 0x00000001050b7824 */ /* 0x000fe400078e020b */
[----:B------:R-:W-:Y:S01]  /*22e0*/  IMAD.MOV.U32 R10, RZ, RZ, R4 ;  /* 0x000000ffff0a7224 */ /* 0x000fe200078e0004 */
[----:B------:R-:W-:Y:S06]  /*22f0*/  @P0 BRA `(.L_x_32) ;  /* 0x0000008400680947 */ /* 0x000fec0003800000 */
[----:B------:R-:W0:Y:S01]  /*2300*/  LDC.64 R4, c[0x0][0x5c8] ;  /* 0x00017200ff047b82 */ /* 0x000e220000000a00 */
[----:B-----5:R-:W-:Y:S01]  /*2310*/  FSETP.NEU.AND P0, PT, R156, RZ, PT ;  /* 0x000000ff9c00720b */ /* 0x020fe20003f0d000 */
[----:B------:R-:W-:Y:S01]  /*2320*/  BSSY B0, `(.L_x_32) ;  /* 0x0000857000007945 */ /* 0x000fe20003800000 */
[----:B------:R-:W-:-:S04]  /*2330*/  ISETP.GT.AND P3, PT, R3, RZ, PT ;  /* 0x000000ff0300720c */ /* 0x000fc80003f64270 */
[----:B------:R-:W-:Y:S01]  /*2340*/  ISETP.GT.AND P1, PT, R0, RZ, P3 ;  /* 0x000000ff0000720c */ /* 0x000fe20001f24270 */
[-C--:B0-----:R-:W-:Y:S02]  /*2350*/  IMAD R12, R9, R4.reuse, RZ ;  /* 0x00000004090c7224 */ /* 0x081fe400078e02ff */
[----:B------:R-:W-:-:S04]  /*2360*/  IMAD.WIDE.U32 R168, R157, R4, R10 ;  /* 0x000000049da87225 */ /* 0x000fc800078e000a */
[----:B------:R-:W-:-:S04]  /*2370*/  IMAD R11, R157, R5, R12 ;  /* 0x000000059d0b7224 */ /* 0x000fc800078e020c */
[----:B------:R-:W-:Y:S01]  /*2380*/  IMAD.IADD R167, R169, 0x1, R11 ;  /* 0x00000001a9a77824 */ /* 0x000fe200078e020b */
[----:B------:R-:W-:Y:S06]  /*2390*/  @!P0 BRA `(.L_x_33) ;  /* 0x0000006000088947 */ /* 0x000fec0003800000 */
[----:B------:R-:W0:Y:S01]  /*23a0*/  LDC.64 R12, c[0x0][0x5b8] ;  /* 0x00016e00ff0c7b82 */ /* 0x000e220000000a00 */
[----:B------:R-:W-:-:S07]  /*23b0*/  ULDC.64 UR4, c[0x0][0x5c0] ;  /* 0x0001700000047ab9 */ /* 0x000fce0000000a00 */
[----:B------:R-:W1:Y:S08]  /*23c0*/  LDC.64 R14, c[0x0][0x5b0] ;  /* 0x00016c00ff0e7b82 */ /* 0x000e700000000a00 */
[----:B------:R-:W2:Y:S01]  /*23d0*/  LDC.64 R10, c[0x0][0x5a8] ;  /* 0x00016a00ff0a7b82 */ /* 0x000ea20000000a00 */
[----:B0-----:R-:W-:-:S04]  /*23e0*/  IMAD R20, R21, R12, RZ ;  /* 0x0000000c15147224 */ /* 0x001fc800078e02ff */
[C---:B------:R-:W-:Y:S02]  /*23f0*/  IMAD R13, R23.reuse, R13, R20 ;  /* 0x0000000d170d7224 */ /* 0x040fe400078e0214 */
[----:B------:R-:W-:-:S04]  /*2400*/  IMAD.WIDE.U32 R20, R23, R12, R6 ;  /* 0x0000000c17147225 */ /* 0x000fc800078e0006 */
[-C--:B-1----:R-:W-:Y:S02]  /*2410*/  IMAD R154, R9, R14.reuse, RZ ;  /* 0x0000000e099a7224 */ /* 0x082fe400078e02ff */
[----:B------:R-:W-:Y:S02]  /*2420*/  IMAD.IADD R159, R21, 0x1, R13 ;  /* 0x00000001159f7824 */ /* 0x000fe400078e020d */
[----:B------:R-:W-:Y:S02]  /*2430*/  IMAD.MOV.U32 R158, RZ, RZ, R20 ;  /* 0x000000ffff9e7224 */ /* 0x000fe400078e0014 */
[C---:B------:R-:W-:Y:S02]  /*2440*/  IMAD R169, R157.reuse, R15, R154 ;  /* 0x0000000f9da97224 */ /* 0x040fe400078e029a */
[----:B------:R-:W-:-:S04]  /*2450*/  IMAD.WIDE.U32 R160, R157, R14, R158 ;  /* 0x0000000e9da07225 */ /* 0x000fc800078e009e */
[----:B------:R-:W-:Y:S01]  /*2460*/  IMAD.IADD R154, R161, 0x1, R169 ;  /* 0x00000001a19a7824 */ /* 0x000fe200078e02a9 */
[----:B--2---:R-:W-:-:S04]  /*2470*/  LEA R162, P0, R160, R10, 0x1 ;  /* 0x0000000aa0a27211 */ /* 0x004fc800078008ff */
[----:B------:R-:W-:-:S05]  /*2480*/  LEA.HI.X R163, R160, R11, R154, 0x1, P0 ;  /* 0x0000000ba0a37211 */ /* 0x000fca00000f0c9a */
[----:B------:R-:W2:Y:S01]  /*2490*/  @P1 LDG.E.LTC128B.U16 R154, desc[UR36][R162.64] ;  /* 0x00000024a29a1981 */ /* 0x000ea2000c1e1520 */
[----:B------:R-:W-:Y:S01]  /*24a0*/  IMAD.WIDE.U32 R164, R157, R14, R6 ;  /* 0x0000000e9da47225 */ /* 0x000fe200078e0006 */
[----:B------:R-:W-:Y:S01]  /*24b0*/  ISETP.GT.AND P2, PT, R0, 0x1, P3 ;  /* 0x000000010000780c */ /* 0x000fe20001f44270 */
[----:B------:R-:W-:Y:S01]  /*24c0*/  BSSY B1, `(.L_x_34) ;  /* 0x0000012000017945 */ /* 0x000fe20003800000 */
[----:B------:R-:W-:Y:S01]  /*24d0*/  LEA R160, P0, R168, UR4, 0x1 ;  /* 0x00000004a8a07c11 */ /* 0x000fe2000f8008ff */
[----:B------:R-:W-:Y:S02]  /*24e0*/  IMAD.IADD R165, R169, 0x1, R165 ;  /* 0x00000001a9a57824 */ /* 0x000fe400078e02a5 */
[----:B------:R-:W-:-:S04]  /*24f0*/  IMAD.WIDE.U32 R164, R23, R12, R164 ;  /* 0x0000000c17a47225 */ /* 0x000fc800078e00a4 */
[----:B--2---:R-:W-:-:S05]  /*2500*/  HADD2.F32 R161, -RZ, R154.H0_H0 ;  /* 0x2000009affa17230 */ /* 0x004fca0000004100 */
[----:B------:R-:W-:-:S04]  /*2510*/  FMUL R161, R161, R156 ;  /* 0x0000009ca1a17220 */ /* 0x000fc80000400000 */
[----:B------:R-:W-:Y:S01]  /*2520*/  FFMA R161, R88, R155, R161 ;  /* 0x0000009b58a17223 */ /* 0x000fe200000000a1 */
[----:B------:R-:W-:-:S04]  /*2530*/  IMAD.IADD R88, R13, 0x1, R165 ;  /* 0x000000010d587824 */ /* 0x000fc800078e02a5 */
[----:B------:R-:W-:Y:S02]  /*2540*/  F2FP.F16.F32.PACK_AB R163, RZ, R161 ;  /* 0x000000a1ffa3723e */ /* 0x000fe400000000ff */
[----:B------:R-:W-:Y:S02]  /*2550*/  LEA.HI.X R161, R168, UR5, R167, 0x1, P0 ;  /* 0x00000005a8a17c11 */ /* 0x000fe400080f0ca7 */
[----:B------:R-:W-:Y:S02]  /*2560*/  PRMT R165, R163, 0x7610, R165 ;  /* 0x00007610a3a57816 */ /* 0x000fe400000000a5 */
[----:B------:R-:W-:-:S03]  /*2570*/  LEA R162, P0, R164, R10, 0x1 ;  /* 0x0000000aa4a27211 */ /* 0x000fc600078008ff */
[----:B------:R0:W-:Y:S01]  /*2580*/  @P1 STG.E.U16 desc[UR36][R160.64], R165 ;  /* 0x000000a5a0001986 */ /* 0x0001e2000c101524 */
[----:B------:R-:W-:Y:S01]  /*2590*/  LEA.HI.X R163, R164, R11, R88, 0x1, P0 ;  /* 0x0000000ba4a37211 */ /* 0x000fe200000f0c58 */
[C---:B------:R-:W-:Y:S01]  /*25a0*/  IMAD.SHL.U32 R164, R14.reuse, 0x8, RZ ;  /* 0x000000080ea47824 */ /* 0x040fe200078e00ff */
[----:B0-----:R-:W-:Y:S01]  /*25b0*/  SHF.L.U64.HI R165, R14, 0x3, R15 ;  /* 0x000000030ea57819 */ /* 0x001fe2000001020f */
[----:B------:R-:W-:Y:S06]  /*25c0*/  @!P2 BRA `(.L_x_35) ;  /* 0x000000000004a947 */ /* 0x000fec0003800000 */
[----:B------:R0:W5:Y:S02]  /*25d0*/  LDG.E.LTC128B.U16 R154, desc[UR36][R162.64+0x2] ;  /* 0x00000224a29a7981 */ /* 0x000164000c1e1520 */
.L_x_35:
[----:B------:R-:W-:Y:S05]  /*25e0*/  BSYNC B1 ;  /* 0x0000000000017941 */ /* 0x000fea0003800000 */
.L_x_34:
[----:B-----5:R-:W-:Y:S01]  /*25f0*/  HADD2.F32 R167, -RZ, R154.H0_H0 ;  /* 0x2000009affa77230 */ /* 0x020fe20000004100 */
[----:B------:R-:W-:Y:S01]  /*2600*/  ISETP.GT.AND P0, PT, R3, 0x8, PT ;  /* 0x000000080300780c */ /* 0x000fe20003f04270 */
[----:B------:R-:W-:-:S04]  /*2610*/  IMAD.WIDE.U32 R172, R157, R14, R164 ;  /* 0x0000000e9dac7225 */ /* 0x000fc800078e00a4 */
[----:B------:R-:W-:Y:S01]  /*2620*/  FMUL R88, R167, R156 ;  /* 0x0000009ca7587220 */ /* 0x000fe20000400000 */
[----:B------:R-:W-:Y:S02]  /*2630*/  ISETP.GT.AND P1, PT, R0, RZ, P0 ;  /* 0x000000ff0000720c */ /* 0x000fe40000724270 */
[----:B------:R-:W-:Y:S01]  /*2640*/  IADD3 R171, R169, R173, RZ ;  /* 0x000000ada9ab7210 */ /* 0x000fe20007ffe0ff */
[----:B------:R-:W-:Y:S01]  /*2650*/  FFMA R89, R89, R155, R88 ;  /* 0x0000009b59597223 */ /* 0x000fe20000000058 */
[----:B------:R-:W-:-:S04]  /*2660*/  IADD3 R167, P4, R20, R172, RZ ;  /* 0x000000ac14a77210 */ /* 0x000fc80007f9e0ff */
[----:B------:R-:W-:Y:S01]  /*2670*/  F2FP.F16.F32.PACK_AB R169, RZ, R89 ;  /* 0x00000059ffa9723e */ /* 0x000fe200000000ff */
[----:B------:R-:W-:Y:S01]  /*2680*/  IMAD.X R168, R171, 0x1, R159, P4 ;  /* 0x00000001aba87824 */ /* 0x000fe200020e069f */
[----:B------:R-:W-:-:S04]  /*2690*/  LEA R88, P4, R167, R10, 0x1 ;  /* 0x0000000aa7587211 */ /* 0x000fc800078808ff */
[--C-:B------:R-:W-:Y:S02]  /*26a0*/  LEA.HI.X R89, R167, R11, R168.reuse, 0x1, P4 ;  /* 0x0000000ba7597211 */ /* 0x100fe400020f0ca8 */
[----:B------:R-:W-:-:S05]  /*26b0*/  PRMT R168, R169, 0x7610, R168 ;  /* 0x00007610a9a87816 */ /* 0x000fca00000000a8 */
[----:B------:R1:W-:Y:S04]  /*26c0*/  @P2 STG.E.U16 desc[UR36][R160.64+0x2], R168 ;  /* 0x000002a8a0002986 */ /* 0x0003e8000c101524 */
[----:B------:R2:W3:Y:S01]  /*26d0*/  @P1 LDG.E.LTC128B.U16 R154, desc[UR36][R88.64] ;  /* 0x00000024589a1981 */ /* 0x0004e2000c1e1520 */
[----:B------:R-:W-:Y:S01]  /*26e0*/  IMAD.SHL.U32 R167, R4, 0x10, RZ ;  /* 0x0000001004a77824 */ /* 0x000fe200078e00ff */
[----:B------:R-:W-:Y:S01]  /*26f0*/  IADD3 R172, P2, R6, R172, RZ ;  /* 0x000000ac06ac7210 */ /* 0x000fe20007f5e0ff */
[----:B------:R-:W-:Y:S03]  /*2700*/  BSSY B1, `(.L_x_36) ;  /* 0x0000011000017945 */ /* 0x000fe60003800000 */
[----:B------:R-:W-:Y:S01]  /*2710*/  IADD3 R170, P4, R167, R160, RZ ;  /* 0x000000a0a7aa7210 */ /* 0x000fe20007f9e0ff */
[----:B------:R-:W-:Y:S01]  /*2720*/  IMAD.X R173, R7, 0x1, R171, P2 ;  /* 0x0000000107ad7824 */ /* 0x000fe200010e06ab */
[----:B------:R-:W-:Y:S01]  /*2730*/  ISETP.GT.AND P2, PT, R0, 0x1, P0 ;  /* 0x000000010000780c */ /* 0x000fe20000744270 */
[----:B------:R-:W-:-:S04]  /*2740*/  IMAD.WIDE.U32 R172, R23, R12, R172 ;  /* 0x0000000c17ac7225 */ /* 0x000fc800078e00ac */
[----:B-1----:R-:W-:Y:S01]  /*2750*/  IMAD.IADD R168, R13, 0x1, R173 ;  /* 0x000000010da87824 */ /* 0x002fe200078e02ad */
[----:B--2---:R-:W-:-:S04]  /*2760*/  LEA R88, P5, R172, R10, 0x1 ;  /* 0x0000000aac587211 */ /* 0x004fc800078a08ff */
[----:B------:R-:W-:Y:S01]  /*2770*/  LEA.HI.X R89, R172, R11, R168, 0x1, P5 ;  /* 0x0000000bac597211 */ /* 0x000fe200028f0ca8 */
[----:B---3--:R-:W-:-:S05]  /*2780*/  HADD2.F32 R169, -RZ, R154.H0_H0 ;  /* 0x2000009affa97230 */ /* 0x008fca0000004100 */
[----:B------:R-:W-:-:S04]  /*2790*/  FMUL R169, R169, R156 ;  /* 0x0000009ca9a97220 */ /* 0x000fc80000400000 */
[----:B------:R-:W-:Y:S01]  /*27a0*/  FFMA R90, R90, R155, R169 ;  /* 0x0000009b5a5a7223 */ /* 0x000fe200000000a9 */
[----:B------:R-:W-:-:S04]  /*27b0*/  SHF.L.U64.HI R169, R4, 0x4, R5 ;  /* 0x0000000404a97819 */ /* 0x000fc80000010205 */
[----:B------:R-:W-:Y:S01]  /*27c0*/  F2FP.F16.F32.PACK_AB R90, RZ, R90 ;  /* 0x0000005aff5a723e */ /* 0x000fe200000000ff */
[----:B------:R-:W-:-:S05]  /*27d0*/  IMAD.X R171, R169, 0x1, R161, P4 ;  /* 0x00000001a9ab7824 */ /* 0x000fca00020e06a1 */
[----:B------:R1:W-:Y:S01]  /*27e0*/  @P1 STG.E.U16 desc[UR36][R170.64], R90 ;  /* 0x0000005aaa001986 */ /* 0x0003e2000c101524 */
[----:B------:R-:W-:Y:S05]  /*27f0*/  @!P2 BRA `(.L_x_37) ;  /* 0x000000000004a947 */ /* 0x000fea0003800000 */
[----:B------:R2:W5:Y:S02]  /*2800*/  LDG.E.LTC128B.U16 R154, desc[UR36][R88.64+0x2] ;  /* 0x00000224589a7981 */ /* 0x000564000c1e1520 */
.L_x_37:
[----:B------:R-:W-:Y:S05]  /*2810*/  BSYNC B1 ;  /* 0x0000000000017941 */ /* 0x000fea0003800000 */
.L_x_36:
[----:B-----5:R-:W-:Y:S01]  /*2820*/  HADD2.F32 R173, -RZ, R154.H0_H0 ;  /* 0x2000009affad7230 */ /* 0x020fe20000004100 */
[----:B------:R-:W-:Y:S01]  /*2830*/  ISETP.GT.AND P1, PT, R0, 0x8, P3 ;  /* 0x000000080000780c */ /* 0x000fe20001f24270 */
[----:B------:R-:W-:Y:S03]  /*2840*/  BSSY B1, `(.L_x_38) ;  /* 0x000000a000017945 */ /* 0x000fe60003800000 */
[----:B-1----:R-:W-:-:S04]  /*2850*/  FMUL R90, R173, R156 ;  /* 0x0000009cad5a7220 */ /* 0x002fc80000400000 */
[----:B------:R-:W-:Y:S01]  /*2860*/  FFMA R90, R91, R155, R90 ;  /* 0x0000009b5b5a7223 */ /* 0x000fe2000000005a */
[----:B------:R-:W-:-:S04]  /*2870*/  @P2 IMAD.MOV.U32 R91, RZ, RZ, R171 ;  /* 0x000000ffff5b2224 */ /* 0x000fc800078e00ab */
[----:B------:R-:W-:-:S04]  /*2880*/  F2FP.F16.F32.PACK_AB R90, RZ, R90 ;  /* 0x0000005aff5a723e */ /* 0x000fc800000000ff */
[----:B------:R-:W-:Y:S01]  /*2890*/  PRMT R168, R90, 0x7610, R168 ;  /* 0x000076105aa87816 */ /* 0x000fe200000000a8 */
[----:B------:R-:W-:-:S05]  /*28a0*/  @P2 IMAD.MOV.U32 R90, RZ, RZ, R170 ;  /* 0x000000ffff5a2224 */ /* 0x000fca00078e00aa */
[----:B------:R1:W-:Y:S01]  /*28b0*/  @P2 STG.E.U16 desc[UR36][R90.64+0x2], R168 ;  /* 0x000002a85a002986 */ /* 0x0003e2000c101524 */
[----:B------:R-:W-:Y:S05]  /*28c0*/  @!P1 BRA `(.L_x_39) ;  /* 0x0000000000049947 */ /* 0x000fea0003800000 */
[----:B------:R3:W5:Y:S02]  /*28d0*/  LDG.E.LTC128B.U16 R154, desc[UR36][R162.64+0x10] ;  /* 0x00001024a29a7981 */ /* 0x000764000c1e1520 */
.L_x_39:
[----:B------:R-:W-:Y:S05]  /*28e0*/  BSYNC B1 ;  /* 0x0000000000017941 */ /* 0x000fea0003800000 */
.L_x_38:
[----:B-1---5:R-:W-:Y:S01]  /*28f0*/  HADD2.F32 R91, -RZ, R154.H0_H0 ;  /* 0x2000009aff5b7230 */ /* 0x022fe20000004100 */
[----:B------:R-:W-:Y:S01]  /*2900*/  ISETP.GT.AND P2, PT, R0, 0x9, P3 ;  /* 0x000000090000780c */ /* 0x000fe20001f44270 */
[----:B------:R-:W-:Y:S01]  /*2910*/  @P1 IMAD.MOV.U32 R90, RZ, RZ, R160 ;  /* 0x000000ffff5a1224 */ /* 0x000fe200078e00a0 */
[----:B------:R-:W-:Y:S02]  /*2920*/  BSSY B1, `(.L_x_40) ;  /* 0x0000009000017945 */ /* 0x000fe40003800000 */
[----:B------:R-:W-:-:S04]  /*2930*/  FMUL R91, R91, R156 ;  /* 0x0000009c5b5b7220 */ /* 0x000fc80000400000 */
[----:B------:R-:W-:-:S05]  /*2940*/  FFMA R91, R92, R155, R91 ;  /* 0x0000009b5c5b7223 */ /* 0x000fca000000005b */
[----:B------:R-:W-:-:S04]  /*2950*/  F2FP.F16.F32.PACK_AB R91, RZ, R91 ;  /* 0x0000005bff5b723e */ /* 0x000fc800000000ff */
[----:B------:R-:W-:Y:S01]  /*2960*/  PRMT R92, R91, 0x7610, R92 ;  /* 0x000076105b5c7816 */ /* 0x000fe2000000005c */
[----:B------:R-:W-:-:S05]  /*2970*/  @P1 IMAD.MOV.U32 R91, RZ, RZ, R161 ;  /* 0x000000ffff5b1224 */ /* 0x000fca00078e00a1 */
[----:B------:R1:W-:Y:S01]  /*2980*/  @P1 STG.E.U16 desc[UR36][R90.64+0x10], R92 ;  /* 0x0000105c5a001986 */ /* 0x0003e2000c101524 */
[----:B------:R-:W-:Y:S05]  /*2990*/  @!P2 BRA `(.L_x_41) ;  /* 0x000000000004a947 */ /* 0x000fea0003800000 */
[----:B------:R4:W5:Y:S02]  /*29a0*/  LDG.E.LTC128B.U16 R154, desc[UR36][R162.64+0x12] ;  /* 0x00001224a29a7981 */ /* 0x000964000c1e1520 */
.L_x_41:
[----:B------:R-:W-:Y:S05]  /*29b0*/  BSYNC B1 ;  /* 0x0000000000017941 */ /* 0x000fea0003800000 */
.L_x_40:
[----:B-1---5:R-:W-:Y:S01]  /*29c0*/  HADD2.F32 R91, -RZ, R154.H0_H0 ;  /* 0x2000009aff5b7230 */ /* 0x022fe20000004100 */
[----:B------:R-:W-:Y:S01]  /*29d0*/  ISETP.GT.AND P1, PT, R0, 0x8, P0 ;  /* 0x000000080000780c */ /* 0x000fe20000724270 */
[----:B------:R-:W-:Y:S03]  /*29e0*/  BSSY B1, `(.L_x_42) ;  /* 0x000000a000017945 */ /* 0x000fe60003800000 */
[----:B------:R-:W-:Y:S01]  /*29f0*/  FMUL R90, R91, R156 ;  /* 0x0000009c5b5a7220 */ /* 0x000fe20000400000 */
[----:B------:R-:W-:-:S03]  /*2a00*/  @P2 IMAD.MOV.U32 R91, RZ, RZ, R161 ;  /* 0x000000ffff5b2224 */ /* 0x000fc600078e00a1 */
[----:B------:R-:W-:-:S05]  /*2a10*/  FFMA R90, R93, R155, R90 ;  /* 0x0000009b5d5a7223 */ /* 0x000fca000000005a */
[----:B------:R-:W-:-:S04]  /*2a20*/  F2FP.F16.F32.PACK_AB R90, RZ, R90 ;  /* 0x0000005aff5a723e */ /* 0x000fc800000000ff */
[----:B------:R-:W-:Y:S02]  /*2a30*/  PRMT R92, R90, 0x7610, R92 ;  /* 0x000076105a5c7816 */ /* 0x000fe4000000005c */
[----:B------:R-:W-:-:S05]  /*2a40*/  @P2 MOV R90, R160 ;  /* 0x000000a0005a2202 */ /* 0x000fca0000000f00 */
[----:B------:R1:W-:Y:S01]  /*2a50*/  @P2 STG.E.U16 desc[UR36][R90.64+0x12], R92 ;  /* 0x0000125c5a002986 */ /* 0x0003e2000c101524 */
[----:B------:R-:W-:Y:S05]  /*2a60*/  @!P1 BRA `(.L_x_43) ;  /* 0x0000000000049947 */ /* 0x000fea0003800000 */
[----:B------:R0:W5:Y:S02]  /*2a70*/  LDG.E.LTC128B.U16 R154, desc[UR36][R88.64+0x10] ;  /* 0x00001024589a7981 */ /* 0x000164000c1e1520 */
.L_x_43:
[----:B------:R-:W-:Y:S05]  /*2a80*/  BSYNC B1 ;  /* 0x0000000000017941 */ /* 0x000fea0003800000 */
.L_x_42:
        /* <DEDUP_REMOVED lines=12> */
.L_x_45:
[----:B------:R-:W-:Y:S05]  /*2b50*/  BSYNC B1 ;  /* 0x0000000000017941 */ /* 0x000fea0003800000 */
.L_x_44:
[----:B-1---5:R-:W-:Y:S01]  /*2b60*/  HADD2.F32 R91, -RZ, R154.H0_H0 ;  /* 0x2000009aff5b7230 */ /* 0x022fe20000004100 */
[----:B------:R-:W-:Y:S01]  /*2b70*/  ISETP.GT.AND P1, PT, R0, 0x10, P3 ;  /* 0x000000100000780c */ /* 0x000fe20001f24270 */
[----:B------:R-:W-:Y:S03]  /*2b80*/  BSSY B1, `(.L_x_46) ;  /* 0x000000a000017945 */ /* 0x000fe60003800000 */
[----:B------:R-:W-:Y:S01]  /*2b90*/  FMUL R90, R91, R156 ;  /* 0x0000009c5b5a7220 */ /* 0x000fe20000400000 */
[----:B------:R-:W-:-:S03]  /*2ba0*/  @P2 IMAD.MOV.U32 R91, RZ, RZ, R171 ;  /* 0x000000ffff5b2224 */ /* 0x000fc600078e00ab */
[----:B------:R-:W-:-:S05]  /*2bb0*/  FFMA R90, R95, R155, R90 ;  /* 0x0000009b5f5a7223 */ /* 0x000fca000000005a */
[----:B------:R-:W-:-:S04]  /*2bc0*/  F2FP.F16.F32.PACK_AB R90, RZ, R90 ;  /* 0x0000005aff5a723e */ /* 0x000fc800000000ff */
[----:B------:R-:W-:Y:S01]  /*2bd0*/  PRMT R92, R90, 0x7610, R92 ;  /* 0x000076105a5c7816 */ /* 0x000fe2000000005c */
[----:B------:R-:W-:-:S05]  /*2be0*/  @P2 IMAD.MOV.U32 R90, RZ, RZ, R170 ;  /* 0x000000ffff5a2224 */ /* 0x000fca00078e00aa */
[----:B------:R1:W-:Y:S01]  /*2bf0*/  @P2 STG.E.U16 desc[UR36][R90.64+0x12], R92 ;  /* 0x0000125c5a002986 */ /* 0x0003e2000c101524 */
[----:B------:R-:W-:Y:S05]  /*2c00*/  @!P1 BRA `(.L_x_47) ;  /* 0x0000000000049947 */ /* 0x000fea0003800000 */
[----:B------:R0:W5:Y:S02]  /*2c10*/  LDG.E.LTC128B.U16 R154, desc[UR36][R162.64+0x20] ;  /* 0x00002024a29a7981 */ /* 0x000164000c1e1520 */
.L_x_47:
[----:B------:R-:W-:Y:S05]  /*2c20*/  BSYNC B1 ;  /* 0x0000000000017941 */ /* 0x000fea0003800000 */
.L_x_46:
        /* <DEDUP_REMOVED lines=12> */
.L_x_49:
[----:B------:R-:W-:Y:S05]  /*2cf0*/  BSYNC B1 ;  /* 0x0000000000017941 */ /* 0x000fea0003800000 */
.L_x_48:
        /* <DEDUP_REMOVED lines=12> */
.L_x_51:
[----:B------:R-:W-:Y:S05]  /*2dc0*/  BSYNC B1 ;  /* 0x0000000000017941 */ /* 0x000fea0003800000 */
.L_x_50:
[----:B-1---5:R-:W-:Y:S01]  /*2dd0*/  HADD2.F32 R91, -RZ, R154.H0_H0 ;  /* 0x2000009aff5b7230 */ /* 0x022fe20000004100 */
[----:B------:R-:W-:Y:S01]  /*2de0*/  @P1 MOV R90, R170 ;  /* 0x000000aa005a1202 */ /* 0x000fe20000000f00 */
[----:B------:R-:W-:Y:S01]  /*2df0*/  BSSY B1, `(.L_x_52) ;  /* 0x000000a000017945 */ /* 0x000fe20003800000 */
[----:B------:R-:W-:Y:S02]  /*2e00*/  ISETP.GT.AND P2, PT, R0, 0x11, P0 ;  /* 0x000000110000780c */ /* 0x000fe40000744270 */
        /* <DEDUP_REMOVED lines=8> */
.L_x_53:
[----:B------:R-:W-:Y:S05]  /*2e90*/  BSYNC B1 ;  /* 0x0000000000017941 */ /* 0x000fea0003800000 */
.L_x_52:
        /* <DEDUP_REMOVED lines=12> */
.L_x_55:
[----:B------:R-:W-:Y:S05]  /*2f60*/  BSYNC B1 ;  /* 0x0000000000017941 */ /* 0x000fea0003800000 */
.L_x_54:
        /* <DEDUP_REMOVED lines=12> */
.L_x_57:
[----:B------:R-:W-:Y:S05]  /*3030*/  BSYNC B1 ;  /* 0x0000000000017941 */ /* 0x000fea0003800000 */
.L_x_56:
        /* <DEDUP_REMOVED lines=12> */
.L_x_59:
[----:B------:R-:W-:Y:S05]  /*3100*/  BSYNC B1 ;  /* 0x0000000000017941 */ /* 0x000fea0003800000 */
.L_x_58:
        /* <DEDUP_REMOVED lines=12> */
.L_x_61:
[----:B------:R-:W-:Y:S05]  /*31d0*/  BSYNC B1 ;  /* 0x0000000000017941 */ /* 0x000fea0003800000 */
.L_x_60:
        /* <DEDUP_REMOVED lines=12> */
.L_x_63:
[----:B------:R-:W-:Y:S05]  /*32a0*/  BSYNC B1 ;  /* 0x0000000000017941 */ /* 0x000fea0003800000 */
.L_x_62:
        /* <DEDUP_REMOVED lines=12> */
.L_x_65:
[----:B------:R-:W-:Y:S05]  /*3370*/  BSYNC B1 ;  /* 0x0000000000017941 */ /* 0x000fea0003800000 */
.L_x_64:
        /* <DEDUP_REMOVED lines=12> */
.L_x_67:
[----:B------:R-:W-:Y:S05]  /*3440*/  BSYNC B1 ;  /* 0x0000000000017941 */ /* 0x000fea0003800000 */
.L_x_66:
        /* <DEDUP_REMOVED lines=12> */
.L_x_69:
[----:B------:R-:W-:Y:S05]  /*3510*/  BSYNC B1 ;  /* 0x0000000000017941 */ /* 0x000fea0003800000 */
.L_x_68:
        /* <DEDUP_REMOVED lines=12> */
.L_x_71:
[----:B------:R-:W-:Y:S05]  /*35e0*/  BSYNC B1 ;  /* 0x0000000000017941 */ /* 0x000fea0003800000 */
.L_x_70:
        /* <DEDUP_REMOVED lines=12> */
.L_x_73:
[----:B------:R-:W-:Y:S05]  /*36b0*/  BSYNC B1 ;  /* 0x0000000000017941 */ /* 0x000fea0003800000 */
.L_x_72:
        /* <DEDUP_REMOVED lines=12> */
.L_x_75:
[----:B------:R-:W-:Y:S05]  /*3780*/  BSYNC B1 ;  /* 0x0000000000017941 */ /* 0x000fea0003800000 */
.L_x_74:
        /* <DEDUP_REMOVED lines=12> */
.L_x_77:
[----:B------:R-:W-:Y:S05]  /*3850*/  BSYNC B1 ;  /* 0x0000000000017941 */ /* 0x000fea0003800000 */
.L_x_76:
        /* <DEDUP_REMOVED lines=12> */
.L_x_79:
[----:B------:R-:W-:Y:S05]  /*3920*/  BSYNC B1 ;  /* 0x0000000000017941 */ /* 0x000fea0003800000 */
.L_x_78:
        /* <DEDUP_REMOVED lines=12> */
.L_x_81:
[----:B------:R-:W-:Y:S05]  /*39f0*/  BSYNC B1 ;  /* 0x0000000000017941 */ /* 0x000fea0003800000 */
.L_x_80:
        /* <DEDUP_REMOVED lines=12> */
.L_x_83:
[----:B------:R-:W-:Y:S05]  /*3ac0*/  BSYNC B1 ;  /* 0x0000000000017941 */ /* 0x000fea0003800000 */
.L_x_82:
        /* <DEDUP_REMOVED lines=12> */
.L_x_85:
[----:B------:R-:W-:Y:S05]  /*3b90*/  BSYNC B1 ;  /* 0x0000000000017941 */ /* 0x000fea0003800000 */
.L_x_84:
        /* <DEDUP_REMOVED lines=12> */
.L_x_87:
[----:B------:R-:W-:Y:S05]  /*3c60*/  BSYNC B1 ;  /* 0x0000000000017941 */ /* 0x000fea0003800000 */
.L_x_86:
        /* <DEDUP_REMOVED lines=12> */
.L_x_89:
[----:B------:R-:W-:Y:S05]  /*3d30*/  BSYNC B1 ;  /* 0x0000000000017941 */ /* 0x000fea0003800000 */
.L_x_88:
        /* <DEDUP_REMOVED lines=12> */
.L_x_91:
[----:B------:R-:W-:Y:S05]  /*3e00*/  BSYNC B1 ;  /* 0x0000000000017941 */ /* 0x000fea0003800000 */
.L_x_90:
        /* <DEDUP_REMOVED lines=12> */
.L_x_93:
[----:B------:R-:W-:Y:S05]  /*3ed0*/  BSYNC B1 ;  /* 0x0000000000017941 */ /* 0x000fea0003800000 */
.L_x_92:
        /* <DEDUP_REMOVED lines=12> */
.L_x_95:
[----:B------:R-:W-:Y:S05]  /*3fa0*/  BSYNC B1 ;  /* 0x0000000000017941 */ /* 0x000fea0003800000 */
.L_x_94:
        /* <DEDUP_REMOVED lines=12> */
.L_x_97:
[----:B------:R-:W-:Y:S05]  /*4070*/  BSYNC B1 ;  /* 0x0000000000017941 */ /* 0x000fea0003800000 */
.L_x_96:
        /* <DEDUP_REMOVED lines=12> */
.L_x_99:
[----:B------:R-:W-:Y:S05]  /*4140*/  BSYNC B1 ;  /* 0x0000000000017941 */ /* 0x000fea0003800000 */
.L_x_98:
        /* <DEDUP_REMOVED lines=12> */
.L_x_101:
[----:B------:R-:W-:Y:S05]  /*4210*/  BSYNC B1 ;  /* 0x0000000000017941 */ /* 0x000fea0003800000 */
.L_x_100:
        /* <DEDUP_REMOVED lines=12> */
.L_x_103:
[----:B------:R-:W-:Y:S05]  /*42e0*/  BSYNC B1 ;  /* 0x0000000000017941 */ /* 0x000fea0003800000 */
.L_x_102:
        /* <DEDUP_REMOVED lines=12> */
.L_x_105:
[----:B------:R-:W-:Y:S05]  /*43b0*/  BSYNC B1 ;  /* 0x0000000000017941 */ /* 0x000fea0003800000 */
.L_x_104:
        /* <DEDUP_REMOVED lines=12> */
.L_x_107:
[----:B------:R-:W-:Y:S05]  /*4480*/  BSYNC B1 ;  /* 0x0000000000017941 */ /* 0x000fea0003800000 */
.L_x_106:
        /* <DEDUP_REMOVED lines=12> */
.L_x_109:
[----:B------:R-:W-:Y:S05]  /*4550*/  BSYNC B1 ;  /* 0x0000000000017941 */ /* 0x000fea0003800000 */
.L_x_108:
        /* <DEDUP_REMOVED lines=12> */
.L_x_111:
[----:B------:R-:W-:Y:S05]  /*4620*/  BSYNC B1 ;  /* 0x0000000000017941 */ /* 0x000fea0003800000 */
.L_x_110:
        /* <DEDUP_REMOVED lines=12> */
.L_x_113:
[----:B------:R-:W-:Y:S05]  /*46f0*/  BSYNC B1 ;  /* 0x0000000000017941 */ /* 0x000fea0003800000 */
.L_x_112:
        /* <DEDUP_REMOVED lines=12> */
.L_x_115:
[----:B------:R-:W-:Y:S05]  /*47c0*/  BSYNC B1 ;  /* 0x0000000000017941 */ /* 0x000fea0003800000 */
.L_x_114:
        /* <DEDUP_REMOVED lines=12> */
.L_x_117:
[----:B------:R-:W-:Y:S05]  /*4890*/  BSYNC B1 ;  /* 0x0000000000017941 */ /* 0x000fea0003800000 */
.L_x_116:
        /* <DEDUP_REMOVED lines=12> */
.L_x_119:
[----:B------:R-:W-:Y:S05]  /*4960*/  BSYNC B1 ;  /* 0x0000000000017941 */ /* 0x000fea0003800000 */
.L_x_118:
        /* <DEDUP_REMOVED lines=12> */
.L_x_121:
[----:B------:R-:W-:Y:S05]  /*4a30*/  BSYNC B1 ;  /* 0x0000000000017941 */ /* 0x000fea0003800000 */
.L_x_120:
        /* <DEDUP_REMOVED lines=12> */
.L_x_123:
[----:B------:R-:W-:Y:S05]  /*4b00*/  BSYNC B1 ;  /* 0x0000000000017941 */ /* 0x000fea0003800000 */
.L_x_122:
        /* <DEDUP_REMOVED lines=12> */
.L_x_125:
[----:B------:R-:W-:Y:S05]  /*4bd0*/  BSYNC B1 ;  /* 0x0000000000017941 */ /* 0x000fea0003800000 */
.L_x_124:
        /* <DEDUP_REMOVED lines=12> */
.L_x_127:
[----:B------:R-:W-:Y:S05]  /*4ca0*/  BSYNC B1 ;  /* 0x0000000000017941 */ /* 0x000fea0003800000 */
.L_x_126:
        /* <DEDUP_REMOVED lines=12> */
.L_x_129:
[----:B------:R-:W-:Y:S05]  /*4d70*/  BSYNC B1 ;  /* 0x0000000000017941 */ /* 0x000fea0003800000 */
.L_x_128:
        /* <DEDUP_REMOVED lines=12> */
.L_x_131:
[----:B------:R-:W-:Y:S05]  /*4e40*/  BSYNC B1 ;  /* 0x0000000000017941 */ /* 0x000fea0003800000 */
.L_x_130:
        /* <DEDUP_REMOVED lines=12> */
.L_x_133:
[----:B------:R-:W-:Y:S05]  /*4f10*/  BSYNC B1 ;  /* 0x0000000000017941 */ /* 0x000fea0003800000 */
.L_x_132:
        /* <DEDUP_REMOVED lines=12> */
.L_x_135:
[----:B------:R-:W-:Y:S05]  /*4fe0*/  BSYNC B1 ;  /* 0x0000000000017941 */ /* 0x000fea0003800000 */
.L_x_134:
        /* <DEDUP_REMOVED lines=12> */
.L_x_137:
[----:B------:R-:W-:Y:S05]  /*50b0*/  BSYNC B1 ;  /* 0x0000000000017941 */ /* 0x000fea0003800000 */
.L_x_136:
        /* <DEDUP_REMOVED lines=12> */
.L_x_139:
[----:B------:R-:W-:Y:S05]  /*5180*/  BSYNC B1 ;  /* 0x0000000000017941 */ /* 0x000fea0003800000 */
.L_x_138:
        /* <DEDUP_REMOVED lines=12> */
.L_x_141:
[----:B------:R-:W-:Y:S05]  /*5250*/  BSYNC B1 ;  /* 0x0000000000017941 */ /* 0x000fea0003800000 */
.L_x_140:
        /* <DEDUP_REMOVED lines=12> */
.L_x_143:
[----:B------:R-:W-:Y:S05]  /*5320*/  BSYNC B1 ;  /* 0x0000000000017941 */ /* 0x000fea0003800000 */
.L_x_142:
        /* <DEDUP_REMOVED lines=12> */
.L_x_145:
[----:B------:R-:W-:Y:S05]  /*53f0*/  BSYNC B1 ;  /* 0x0000000000017941 */ /* 0x000fea0003800000 */
.L_x_144:
        /* <DEDUP_REMOVED lines=12> */
.L_x_147:
[----:B------:R-:W-:Y:S05]  /*54c0*/  BSYNC B1 ;  /* 0x0000000000017941 */ /* 0x000fea0003800000 */
.L_x_146:
        /* <DEDUP_REMOVED lines=12> */
.L_x_149:
[----:B------:R-:W-:Y:S05]  /*5590*/  BSYNC B1 ;  /* 0x0000000000017941 */ /* 0x000fea0003800000 */
.L_x_148:
        /* <DEDUP_REMOVED lines=12> */
.L_x_151:
[----:B------:R-:W-:Y:S05]  /*5660*/  BSYNC B1 ;  /* 0x0000000000017941 */ /* 0x000fea0003800000 */
.L_x_150:
        /* <DEDUP_REMOVED lines=12> */
.L_x_153:
[----:B------:R-:W-:Y:S05]  /*5730*/  BSYNC B1 ;  /* 0x0000000000017941 */ /* 0x000fea0003800000 */
.L_x_152:
        /* <DEDUP_REMOVED lines=12> */
.L_x_155:
[----:B------:R-:W-:Y:S05]  /*5800*/  BSYNC B1 ;  /* 0x0000000000017941 */ /* 0x000fea0003800000 */
.L_x_154:
[----:B-1---5:R-:W-:Y:S01]  /*5810*/  HADD2.F32 R91, -RZ, R154.H0_H0 ;  /* 0x2000009aff5b7230 */ /* 0x022fe20000004100 */
[----:B------:R-:W-:Y:S01]  /*5820*/  ISETP.GT.AND P1, PT, R0, 0x79, P0 ;  /* 0x000000790000780c */ /* 0x000fe20000724270 */
[----:B------:R-:W-:Y:S01]  /*5830*/  @P2 IMAD.MOV.U32 R8, RZ, RZ, R170 ;  /* 0x000000ffff082224 */ /* 0x000fe200078e00aa */
[----:B------:R-:W-:Y:S01]  /*5840*/  IADD3 R157, P0, R157, 0x80, RZ ;  /* 0x000000809d9d7810 */ /* 0x000fe20007f1e0ff */
[----:B------:R-:W-:Y:S01]  /*5850*/  BSSY B1, `(.L_x_156) ;  /* 0x000000a000017945 */ /* 0x000fe20003800000 */
[----:B------:R-:W-:-:S04]  /*5860*/  FMUL R91, R91, R156 ;  /* 0x0000009c5b5b7220 */ /* 0x000fc80000400000 */
[----:B------:R-:W-:-:S05]  /*5870*/  FFMA R91, R150, R155, R91 ;  /* 0x0000009b965b7223 */ /* 0x000fca000000005b */
[----:B------:R-:W-:-:S04]  /*5880*/  F2FP.F16.F32.PACK_AB R91, RZ, R91 ;  /* 0x0000005bff5b723e */ /* 0x000fc800000000ff */
[----:B------:R-:W-:Y:S01]  /*5890*/  PRMT R90, R91, 0x7610, R90 ;  /* 0x000076105b5a7816 */ /* 0x000fe2000000005a */
[----:B------:R-:W-:Y:S02]  /*58a0*/  IMAD.X R91, RZ, RZ, R9, P0 ;  /* 0x000000ffff5b7224 */ /* 0x000fe400000e0609 */
[----:B------:R-:W-:-:S05]  /*58b0*/  @P2 IMAD.MOV.U32 R9, RZ, RZ, R171 ;  /* 0x000000ffff092224 */ /* 0x000fca00078e00ab */
[----:B------:R1:W-:Y:S01]  /*58c0*/  @P2 STG.E.U16 desc[UR36][R8.64+0xf0], R90 ;  /* 0x0000f05a08002986 */ /* 0x0003e2000c101524 */
[----:B------:R-:W-:Y:S05]  /*58d0*/  @!P1 BRA `(.L_x_157) ;  /* 0x0000000000049947 */ /* 0x000fea0003800000 */
[----:B------:R0:W5:Y:S02]  /*58e0*/  LDG.E.LTC128B.U16 R154, desc[UR36][R88.64+0xf2] ;  /* 0x0000f224589a7981 */ /* 0x000164000c1e1520 */
.L_x_157:
[----:B------:R-:W-:Y:S05]  /*58f0*/  BSYNC B1 ;  /* 0x0000000000017941 */ /* 0x000fea0003800000 */
.L_x_156:
[----:B-1---5:R-:W-:Y:S01]  /*5900*/  HADD2.F32 R9, -RZ, R154.H0_H0 ;  /* 0x2000009aff097230 */ /* 0x022fe20000004100 */
[----:B------:R-:W-:Y:S01]  /*5910*/  ISETP.GT.AND P0, PT, R3, 0x80, PT ;  /* 0x000000800300780c */ /* 0x000fe20003f04270 */
[----:B------:R-:W-:-:S03]  /*5920*/  IMAD R8, R91, R14, RZ ;  /* 0x0000000e5b087224 */ /* 0x000fc600078e02ff */
[----:B0-2---:R-:W-:Y:S01]  /*5930*/  FMUL R88, R9, R156 ;  /* 0x0000009c09587220 */ /* 0x005fe20000400000 */
[C---:B------:R-:W-:Y:S01]  /*5940*/  IMAD R97, R157.reuse, R15, R8 ;  /* 0x0000000f9d617224 */ /* 0x040fe200078e0208 */
[----:B------:R-:W-:Y:S01]  /*5950*/  ISETP.GT.AND P3, PT, R0, RZ, P0 ;  /* 0x000000ff0000720c */ /* 0x000fe20000764270 */
[----:B------:R-:W-:-:S04]  /*5960*/  IMAD.WIDE.U32 R8, R157, R14, R158 ;  /* 0x0000000e9d087225 */ /* 0x000fc800078e009e */
[----:B------:R-:W-:Y:S01]  /*5970*/  FFMA R151, R151, R155, R88 ;  /* 0x0000009b97977223 */ /* 0x000fe20000000058 */
[----:B------:R-:W-:Y:S01]  /*5980*/  IMAD.IADD R9, R9, 0x1, R97 ;  /* 0x0000000109097824 */ /* 0x000fe200078e0261 */
[----:B------:R-:W-:-:S03]  /*5990*/  LEA R88, P2, R8, R10, 0x1 ;  /* 0x0000000a08587211 */ /* 0x000fc600078408ff */
[----:B------:R-:W-:Y:S02]  /*59a0*/  F2FP.F16.F32.PACK_AB R151, RZ, R151 ;  /* 0x00000097ff97723e */ /* 0x000fe400000000ff */
[----:B------:R-:W-:-:S03]  /*59b0*/  LEA.HI.X R89, R8, R11, R9, 0x1, P2 ;  /* 0x0000000b08597211 */ /* 0x000fc600010f0c09 */
[----:B------:R0:W-:Y:S04]  /*59c0*/  @P1 STG.E.U16 desc[UR36][R170.64+0xf2], R151 ;  /* 0x0000f297aa001986 */ /* 0x0001e8000c101524 */
[----:B------:R-:W2:Y:S01]  /*59d0*/  @P3 LDG.E.LTC128B.U16 R154, desc[UR36][R88.64] ;  /* 0x00000024589a3981 */ /* 0x000ea2000c1e1520 */
[----:B------:R-:W-:Y:S01]  /*59e0*/  IMAD.WIDE.U32 R8, R157, R14, R6 ;  /* 0x0000000e9d087225 */ /* 0x000fe200078e0006 */
[----:B------:R-:W-:Y:S01]  /*59f0*/  SHF.L.U64.HI R95, R4, 0x8, R5 ;  /* 0x00000008045f7819 */ /* 0x000fe20000010205 */
[----:B------:R-:W-:Y:S01]  /*5a00*/  BSSY B1, `(.L_x_158) ;  /* 0x0000011000017945 */ /* 0x000fe20003800000 */
[----:B------:R-:W-:Y:S01]  /*5a10*/  ISETP.GT.AND P2, PT, R0, 0x1, P0 ;  /* 0x000000010000780c */ /* 0x000fe20000744270 */
[----:B------:R-:W-:Y:S02]  /*5a20*/  IMAD.IADD R9, R97, 0x1, R9 ;  /* 0x0000000161097824 */ /* 0x000fe400078e0209 */
[----:B------:R-:W-:-:S02]  /*5a30*/  IMAD.SHL.U32 R93, R4, 0x100, RZ ;  /* 0x00000100045d7824 */ /* 0x000fc400078e00ff */
[----:B------:R-:W-:-:S03]  /*5a40*/  IMAD.WIDE.U32 R90, R23, R12, R8 ;  /* 0x0000000c175a7225 */ /* 0x000fc600078e0008 */
[----:B------:R-:W-:Y:S02]  /*5a50*/  IADD3 R8, P1, R93, R160, RZ ;  /* 0x000000a05d087210 */ /* 0x000fe40007f3e0ff */
[----:B------:R-:W-:Y:S02]  /*5a60*/  IADD3 R5, R13, R91, RZ ;  /* 0x0000005b0d057210 */ /* 0x000fe40007ffe0ff */
[----:B------:R-:W-:Y:S01]  /*5a70*/  LEA R4, P4, R90, R10, 0x1 ;  /* 0x0000000a5a047211 */ /* 0x000fe200078808ff */
[----:B------:R-:W-:-:S03]  /*5a80*/  IMAD.X R9, R95, 0x1, R161, P1 ;  /* 0x000000015f097824 */ /* 0x000fc600008e06a1 */
[----:B------:R-:W-:Y:S01]  /*5a90*/  LEA.HI.X R5, R90, R11, R5, 0x1, P4 ;  /* 0x0000000b5a057211 */ /* 0x000fe200020f0c05 */
[----:B--2---:R-:W-:-:S05]  /*5aa0*/  HADD2.F32 R15, -RZ, R154.H0_H0 ;  /* 0x2000009aff0f7230 */ /* 0x004fca0000004100 */
[----:B------:R-:W-:-:S04]  /*5ab0*/  FMUL R15, R15, R156 ;  /* 0x0000009c0f0f7220 */ /* 0x000fc80000400000 */
[----:B------:R-:W-:-:S05]  /*5ac0*/  FFMA R15, R24, R155, R15 ;  /* 0x0000009b180f7223 */ /* 0x000fca000000000f */
[----:B------:R-:W-:-:S05]  /*5ad0*/  F2FP.F16.F32.PACK_AB R15, RZ, R15 ;  /* 0x0000000fff0f723e */ /* 0x000fca00000000ff */
[----:B------:R0:W-:Y:S01]  /*5ae0*/  @P3 STG.E.U16 desc[UR36][R8.64], R15 ;  /* 0x0000000f08003986 */ /* 0x0001e2000c101524 */
[----:B------:R-:W-:Y:S05]  /*5af0*/  @!P2 BRA `(.L_x_159) ;  /* 0x000000000004a947 */ /* 0x000fea0003800000 */
[----:B------:R1:W5:Y:S02]  /*5b00*/  LDG.E.LTC128B.U16 R154, desc[UR36][R4.64+0x2] ;  /* 0x00000224049a7981 */ /* 0x000364000c1e1520 */
.L_x_159:
[----:B------:R-:W-:Y:S05]  /*5b10*/  BSYNC B1 ;  /* 0x0000000000017941 */ /* 0x000fea0003800000 */
.L_x_158:
[----:B0----5:R-:W-:Y:S01]  /*5b20*/  HADD2.F32 R15, -RZ, R154.H0_H0 ;  /* 0x2000009aff0f7230 */ /* 0x021fe20000004100 */
[----:B------:R-:W-:Y:S01]  /*5b30*/  ISETP.GT.AND P1, PT, R3, 0x88, PT ;  /* 0x000000880300780c */ /* 0x000fe20003f24270 */
[----:B------:R-:W-:Y:S03]  /*5b40*/  BSSY B1, `(.L_x_160) ;  /* 0x000000f000017945 */ /* 0x000fe60003800000 */
[----:B------:R-:W-:Y:S01]  /*5b50*/  FMUL R24, R15, R156 ;  /* 0x0000009c0f187220 */ /* 0x000fe20000400000 */
[----:B------:R-:W-:Y:S01]  /*5b60*/  IMAD.WIDE.U32 R14, R157, R14, R164 ;  /* 0x0000000e9d0e7225 */ /* 0x000fe200078e00a4 */
[----:B------:R-:W-:-:S03]  /*5b70*/  ISETP.GT.AND P3, PT, R0, RZ, P1 ;  /* 0x000000ff0000720c */ /* 0x000fc60000f64270 */
[----:B------:R-:W-:Y:S01]  /*5b80*/  FFMA R24, R25, R155, R24 ;  /* 0x0000009b19187223 */ /* 0x000fe20000000018 */
[----:B------:R-:W-:Y:S01]  /*5b90*/  IMAD.IADD R97, R97, 0x1, R15 ;  /* 0x0000000161617824 */ /* 0x000fe200078e020f */
[-C--:B------:R-:W-:Y:S02]  /*5ba0*/  IADD3 R21, P5, R20, R14.reuse, RZ ;  /* 0x0000000e14157210 */ /* 0x080fe40007fbe0ff */
[----:B------:R-:W-:Y:S02]  /*5bb0*/  IADD3 R20, P4, R6, R14, RZ ;  /* 0x0000000e06147210 */ /* 0x000fe40007f9e0ff */
[----:B------:R-:W-:Y:S01]  /*5bc0*/  F2FP.F16.F32.PACK_AB R24, RZ, R24 ;  /* 0x00000018ff18723e */ /* 0x000fe200000000ff */
[----:B------:R-:W-:Y:S01]  /*5bd0*/  IMAD.X R158, R97, 0x1, R159, P5 ;  /* 0x00000001619e7824 */ /* 0x000fe200028e069f */
[----:B------:R-:W-:-:S03]  /*5be0*/  LEA R14, P5, R21, R10, 0x1 ;  /* 0x0000000a150e7211 */ /* 0x000fc600078a08ff */
[----:B------:R0:W-:Y:S01]  /*5bf0*/  @P2 STG.E.U16 desc[UR36][R8.64+0x2], R24 ;  /* 0x0000021808002986 */ /* 0x0001e2000c101524 */
[----:B------:R-:W-:Y:S01]  /*5c00*/  LEA.HI.X R15, R21, R11, R158, 0x1, P5 ;  /* 0x0000000b150f7211 */ /* 0x000fe200028f0c9e */
[----:B------:R-:W-:Y:S08]  /*5c10*/  @!P3 BRA `(.L_x_161) ;  /* 0x000000000004b947 */ /* 0x000ff00003800000 */
[----:B------:R2:W5:Y:S02]  /*5c20*/  LDG.E.LTC128B.U16 R154, desc[UR36][R14.64] ;  /* 0x000000240e9a7981 */ /* 0x000564000c1e1520 */
.L_x_161:
[----:B------:R-:W-:Y:S05]  /*5c30*/  BSYNC B1 ;  /* 0x0000000000017941 */ /* 0x000fea0003800000 */
.L_x_160:
[----:B-----5:R-:W-:Y:S01]  /*5c40*/  HADD2.F32 R3, -RZ, R154.H0_H0 ;  /* 0x2000009aff037230 */ /* 0x020fe20000004100 */
[----:B------:R-:W-:Y:S01]  /*5c50*/  ISETP.GT.AND P2, PT, R0, 0x1, P1 ;  /* 0x000000010000780c */ /* 0x000fe20000f44270 */
[----:B------:R-:W-:Y:S01]  /*5c60*/  IMAD.X R21, R7, 0x1, R97, P4 ;  /* 0x0000000107157824 */ /* 0x000fe200020e0661 */
[----:B------:R-:W-:Y:S01]  /*5c70*/  IADD3 R6, P4, R8, R167, RZ ;  /* 0x000000a708067210 */ /* 0x000fe20007f9e0ff */
[----:B------:R-:W-:Y:S01]  /*5c80*/  BSSY B1, `(.L_x_162) ;  /* 0x000000c000017945 */ /* 0x000fe20003800000 */
[----:B------:R-:W-:Y:S01]  /*5c90*/  FMUL R3, R3, R156 ;  /* 0x0000009c03037220 */ /* 0x000fe20000400000 */
[----:B--2---:R-:W-:-:S04]  /*5ca0*/  IMAD.WIDE.U32 R14, R23, R12, R20 ;  /* 0x0000000c170e7225 */ /* 0x004fc800078e0014 */
[----:B------:R-:W-:Y:S01]  /*5cb0*/  FFMA R3, R26, R155, R3 ;  /* 0x0000009b1a037223 */ /* 0x000fe20000000003 */
[----:B------:R-:W-:Y:S01]  /*5cc0*/  IMAD.X R7, R9, 0x1, R169, P4 ;  /* 0x0000000109077824 */ /* 0x000fe200020e06a9 */
[----:B------:R-:W-:Y:S01]  /*5cd0*/  LEA R10, P5, R14, R10, 0x1 ;  /* 0x0000000a0e0a7211 */ /* 0x000fe200078a08ff */
[----:B------:R-:W-:Y:S02]  /*5ce0*/  IMAD.IADD R13, R13, 0x1, R15 ;  /* 0x000000010d0d7824 */ /* 0x000fe400078e020f */
[----:B------:R-:W-:-:S03]  /*5cf0*/  F2FP.F16.F32.PACK_AB R3, RZ, R3 ;  /* 0x00000003ff03723e */ /* 0x000fc600000000ff */
[----:B------:R-:W-:Y:S02]  /*5d00*/  LEA.HI.X R11, R14, R11, R13, 0x1, P5 ;  /* 0x0000000b0e0b7211 */ /* 0x000fe400028f0c0d */
[----:B------:R2:W-:Y:S01]  /*5d10*/  @P3 STG.E.U16 desc[UR36][R6.64], R3 ;  /* 0x0000000306003986 */ /* 0x0005e2000c101524 */
[----:B------:R-:W-:Y:S05]  /*5d20*/  @!P2 BRA `(.L_x_163) ;  /* 0x000000000004a947 */ /* 0x000fea0003800000 */
[----:B------:R0:W5:Y:S02]  /*5d30*/  LDG.E.LTC128B.U16 R154, desc[UR36][R10.64+0x2] ;  /* 0x000002240a9a7981 */ /* 0x000164000c1e1520 */
.L_x_163:
[----:B------:R-:W-:Y:S05]  /*5d40*/  BSYNC B1 ;  /* 0x0000000000017941 */ /* 0x000fea0003800000 */
.L_x_162:
[----:B--2--5:R-:W-:Y:S01]  /*5d50*/  HADD2.F32 R3, -RZ, R154.H0_H0 ;  /* 0x2000009aff037230 */ /* 0x024fe20000004100 */
[----:B------:R-:W-:Y:S01]  /*5d60*/  ISETP.GT.AND P3, PT, R0, 0x8, P0 ;  /* 0x000000080000780c */ /* 0x000fe20000764270 */
[----:B------:R-:W-:Y:S03]  /*5d70*/  BSSY B1, `(.L_x_164) ;  /* 0x0000007000017945 */ /* 0x000fe60003800000 */
[----:B------:R-:W-:-:S04]  /*5d80*/  FMUL R12, R3, R156 ;  /* 0x0000009c030c7220 */ /* 0x000fc80000400000 */
[----:B------:R-:W-:-:S05]  /*5d90*/  FFMA R12, R27, R155, R12 ;  /* 0x0000009b1b0c7223 */ /* 0x000fca000000000c */
[----:B------:R-:W-:-:S05]  /*5da0*/  F2FP.F16.F32.PACK_AB R12, RZ, R12 ;  /* 0x0000000cff0c723e */ /* 0x000fca00000000ff */
[----:B------:R2:W-:Y:S01]  /*5db0*/  @P2 STG.E.U16 desc[UR36][R6.64+0x2], R12 ;  /* 0x0000020c06002986 */ /* 0x0005e2000c101524 */
[----:B------:R-:W-:Y:S05]  /*5dc0*/  @!P3 BRA `(.L_x_165) ;  /* 0x000000000004b947 */ /* 0x000fea0003800000 */
[----:B------:R0:W5:Y:S02]  /*5dd0*/  LDG.E.LTC128B.U16 R154, desc[UR36][R4.64+0x10] ;  /* 0x00001024049a7981 */ /* 0x000164000c1e1520 */
.L_x_165:
[----:B------:R-:W-:Y:S05]  /*5de0*/  BSYNC B1 ;  /* 0x0000000000017941 */ /* 0x000fea0003800000 */
.L_x_164:
[----:B-----5:R-:W-:Y:S01]  /*5df0*/  HADD2.F32 R3, -RZ, R154.H0_H0 ;  /* 0x2000009aff037230 */ /* 0x020fe20000004100 */
[----:B------:R-:W-:Y:S01]  /*5e00*/  ISETP.GT.AND P2, PT, R0, 0x9, P0 ;  /* 0x000000090000780c */ /* 0x000fe20000744270 */
[----:B--2---:R-:W-:Y:S01]  /*5e10*/  IMAD.MOV.U32 R6, RZ, RZ, R8 ;  /* 0x000000ffff067224 */ /* 0x004fe200078e0008 */
[----:B------:R-:W-:Y:S01]  /*5e20*/  BSSY B1, `(.L_x_166) ;  /* 0x0000008000017945 */ /* 0x000fe20003800000 */
[----:B------:R-:W-:Y:S02]  /*5e30*/  IMAD.MOV.U32 R7, RZ, RZ, R9 ;  /* 0x000000ffff077224 */ /* 0x000fe400078e0009 */
[----:B------:R-:W-:-:S04]  /*5e40*/  FMUL R3, R3, R156 ;  /* 0x0000009c03037220 */ /* 0x000fc80000400000 */
[----:B------:R-:W-:-:S05]  /*5e50*/  FFMA R3, R28, R155, R3 ;  /* 0x0000009b1c037223 */ /* 0x000fca0000000003 */
[----:B------:R-:W-:-:S05]  /*5e60*/  F2FP.F16.F32.PACK_AB R3, RZ, R3 ;  /* 0x00000003ff03723e */ /* 0x000fca00000000ff */
[----:B------:R2:W-:Y:S01]  /*5e70*/  @P3 STG.E.U16 desc[UR36][R6.64+0x10], R3 ;  /* 0x0000100306003986 */ /* 0x0005e2000c101524 */
[----:B------:R-:W-:Y:S05]  /*5e80*/  @!P2 BRA `(.L_x_167) ;  /* 0x000000000004a947 */ /* 0x000fea0003800000 */
[----:B------:R0:W5:Y:S02]  /*5e90*/  LDG.E.LTC128B.U16 R154, desc[UR36][R4.64+0x12] ;  /* 0x00001224049a7981 */ /* 0x000164000c1e1520 */
.L_x_167:
[----:B------:R-:W-:Y:S05]  /*5ea0*/  BSYNC B1 ;  /* 0x0000000000017941 */ /* 0x000fea0003800000 */
.L_x_166:
        /* <DEDUP_REMOVED lines=9> */
.L_x_169:
[----:B------:R-:W-:Y:S05]  /*5f40*/  BSYNC B1 ;  /* 0x0000000000017941 */ /* 0x000fea0003800000 */
.L_x_168:
[----:B-----5:R-:W-:Y:S01]  /*5f50*/  HADD2.F32 R3, -RZ, R154.H0_H0 ;  /* 0x2000009aff037230 */ /* 0x020fe20000004100 */
[----:B0-----:R-:W-:Y:S01]  /*5f60*/  IADD3 R8, P3, R167, R8, RZ ;  /* 0x00000008a7087210 */ /* 0x001fe20007f7e0ff */
[----:B------:R-:W-:Y:S01]  /*5f70*/  BSSY B1, `(.L_x_170) ;  /* 0x0000009000017945 */ /* 0x000fe20003800000 */
[----:B------:R-:W-:Y:S02]  /*5f80*/  ISETP.GT.AND P2, PT, R0, 0x9, P1 ;  /* 0x000000090000780c */ /* 0x000fe40000f44270 */
[----:B------:R-:W-:Y:S01]  /*5f90*/  FMUL R3, R3, R156 ;  /* 0x0000009c03037220 */ /* 0x000fe20000400000 */
[----:B------:R-:W-:-:S03]  /*5fa0*/  IMAD.X R9, R169, 0x1, R9, P3 ;  /* 0x00000001a9097824 */ /* 0x000fc600018e0609 */
[----:B------:R-:W-:-:S05]  /*5fb0*/  FFMA R3, R30, R155, R3 ;  /* 0x0000009b1e037223 */ /* 0x000fca0000000003 */
[----:B------:R-:W-:-:S05]  /*5fc0*/  F2FP.F16.F32.PACK_AB R3, RZ, R3 ;  /* 0x00000003ff03723e */ /* 0x000fca00000000ff */
[----:B------:R0:W-:Y:S01]  /*5fd0*/  @P4 STG.E.U16 desc[UR36][R8.64+0x10], R3 ;  /* 0x0000100308004986 */ /* 0x0001e2000c101524 */
[----:B------:R-:W-:Y:S05]  /*5fe0*/  @!P2 BRA `(.L_x_171) ;  /* 0x000000000004a947 */ /* 0x000fea0003800000 */
[----:B------:R0:W5:Y:S02]  /*5ff0*/  LDG.E.LTC128B.U16 R154, desc[UR36][R10.64+0x12] ;  /* 0x000012240a9a7981 */ /* 0x000164000c1e1520 */
.L_x_171:
[----:B------:R-:W-:Y:S05]  /*6000*/  BSYNC B1 ;  /* 0x0000000000017941 */ /* 0x000fea0003800000 */
.L_x_170:
[----:B0----5:R-:W-:Y:S01]  /*6010*/  HADD2.F32 R3, -RZ, R154.H0_H0 ;  /* 0x2000009aff037230 */ /* 0x021fe20000004100 */
[----:B------:R-:W-:Y:S01]  /*6020*/  ISETP.GT.AND P3, PT, R0, 0x10, P0 ;  /* 0x000000100000780c */ /* 0x000fe20000764270 */
[----:B------:R-:W-:Y:S03]  /*6030*/  BSSY B1, `(.L_x_172) ;  /* 0x0000009000017945 */ /* 0x000fe60003800000 */
[----:B------:R-:W-:-:S04]  /*6040*/  FMUL R8, R3, R156 ;  /* 0x0000009c03087220 */ /* 0x000fc80000400000 */
[----:B------:R-:W-:Y:S01]  /*6050*/  FFMA R31, R31, R155, R8 ;  /* 0x0000009b1f1f7223 */ /* 0x000fe20000000008 */
[----:B------:R-:W-:-:S04]  /*6060*/  IADD3 R8, P4, P5, R167, R160, R93 ;  /* 0x000000a0a7087210 */ /* 0x000fc80007d9e05d */
[----:B------:R-:W-:Y:S02]  /*6070*/  F2FP.F16.F32.PACK_AB R31, RZ, R31 ;  /* 0x0000001fff1f723e */ /* 0x000fe400000000ff */
[----:B------:R-:W-:-:S05]  /*6080*/  IADD3.X R9, R169, R161, R95, P4, P5 ;  /* 0x000000a1a9097210 */ /* 0x000fca00027ea45f */
[----:B------:R0:W-:Y:S01]  /*6090*/  @P2 STG.E.U16 desc[UR36][R8.64+0x12], R31 ;  /* 0x0000121f08002986 */ /* 0x0001e2000c101524 */
[----:B------:R-:W-:Y:S05]  /*60a0*/  @!P3 BRA `(.L_x_173) ;  /* 0x000000000004b947 */ /* 0x000fea0003800000 */
[----:B------:R0:W5:Y:S02]  /*60b0*/  LDG.E.LTC128B.U16 R154, desc[UR36][R4.64+0x20] ;  /* 0x00002024049a7981 */ /* 0x000164000c1e1520 */
.L_x_173:
[----:B------:R-:W-:Y:S05]  /*60c0*/  BSYNC B1 ;  /* 0x0000000000017941 */ /* 0x000fea0003800000 */
.L_x_172:
[----:B-----5:R-:W-:Y:S01]  /*60d0*/  HADD2.F32 R3, -RZ, R154.H0_H0 ;  /* 0x2000009aff037230 */ /* 0x020fe20000004100 */
        /* <DEDUP_REMOVED lines=8> */
.L_x_175:
[----:B------:R-:W-:Y:S05]  /*6160*/  BSYNC B1 ;  /* 0x0000000000017941 */ /* 0x000fea0003800000 */
.L_x_174:
[----:B0----5:R-:W-:Y:S01]  /*6170*/  HADD2.F32 R3, -RZ, R154.H0_H0 ;  /* 0x2000009aff037230 */ /* 0x021fe20000004100 */
[----:B------:R-:W-:Y:S01]  /*6180*/  ISETP.GT.AND P3, PT, R0, 0x10, P1 ;  /* 0x000000100000780c */ /* 0x000fe20000f64270 */
[----:B------:R-:W-:Y:S03]  /*6190*/  BSSY B1, `(.L_x_176) ;  /* 0x0000007000017945 */ /* 0x000fe60003800000 */
[----:B--2---:R-:W-:-:S04]  /*61a0*/  FMUL R12, R3, R156 ;  /* 0x0000009c030c7220 */ /* 0x004fc80000400000 */
[----:B------:R-:W-:-:S05]  /*61b0*/  FFMA R12, R33, R155, R12 ;  /* 0x0000009b210c7223 */ /* 0x000fca000000000c */
[----:B------:R-:W-:-:S05]  /*61c0*/  F2FP.F16.F32.PACK_AB R12, RZ, R12 ;  /* 0x0000000cff0c723e */ /* 0x000fca00000000ff */
[----:B------:R0:W-:Y:S01]  /*61d0*/  @P2 STG.E.U16 desc[UR36][R6.64+0x22], R12 ;  /* 0x0000220c06002986 */ /* 0x0001e2000c101524 */
[----:B------:R-:W-:Y:S05]  /*61e0*/  @!P3 BRA `(.L_x_177) ;  /* 0x000000000004b947 */ /* 0x000fea0003800000 */
[----:B------:R2:W5:Y:S02]  /*61f0*/  LDG.E.LTC128B.U16 R154, desc[UR36][R10.64+0x20] ;  /* 0x000020240a9a7981 */ /* 0x000564000c1e1520 */
.L_x_177:
[----:B------:R-:W-:Y:S05]  /*6200*/  BSYNC B1 ;  /* 0x0000000000017941 */ /* 0x000fea0003800000 */
.L_x_176:
        /* <DEDUP_REMOVED lines=9> */
.L_x_179:
[----:B------:R-:W-:Y:S05]  /*62a0*/  BSYNC B1 ;  /* 0x0000000000017941 */ /* 0x000fea0003800000 */
.L_x_178:
[----:B0----5:R-:W-:Y:S01]  /*62b0*/  HADD2.F32 R3, -RZ, R154.H0_H0 ;  /* 0x2000009aff037230 */ /* 0x021fe20000004100 */
        /* <DEDUP_REMOVED lines=8> */
.L_x_181:
[----:B------:R-:W-:Y:S05]  /*6340*/  BSYNC B1 ;  /* 0x0000000000017941 */ /* 0x000fea0003800000 */
.L_x_180:
        /* <DEDUP_REMOVED lines=9> */
.L_x_183:
[----:B------:R-:W-:Y:S05]  /*63e0*/  BSYNC B1 ;  /* 0x0000000000017941 */ /* 0x000fea0003800000 */
.L_x_182:
        /* <DEDUP_REMOVED lines=9> */
.L_x_185:
[----:B------:R-:W-:Y:S05]  /*6480*/  BSYNC B1 ;  /* 0x0000000000017941 */ /* 0x000fea0003800000 */
.L_x_184:
        /* <DEDUP_REMOVED lines=9> */
.L_x_187:
[----:B------:R-:W-:Y:S05]  /*6520*/  BSYNC B1 ;  /* 0x0000000000017941 */ /* 0x000fea0003800000 */
.L_x_186:
        /* <DEDUP_REMOVED lines=9> */
.L_x_189:
[----:B------:R-:W-:Y:S05]  /*65c0*/  BSYNC B1 ;  /* 0x0000000000017941 */ /* 0x000fea0003800000 */
.L_x_188:
        /* <DEDUP_REMOVED lines=9> */
.L_x_191:
[----:B------:R-:W-:Y:S05]  /*6660*/  BSYNC B1 ;  /* 0x0000000000017941 */ /* 0x000fea0003800000 */
.L_x_190:
        /* <DEDUP_REMOVED lines=9> */
.L_x_193:
[----:B------:R-:W-:Y:S05]  /*6700*/  BSYNC B1 ;  /* 0x0000000000017941 */ /* 0x000fea0003800000 */
.L_x_192:
        /* <DEDUP_REMOVED lines=9> */
.L_x_195:
[----:B------:R-:W-:Y:S05]  /*67a0*/  BSYNC B1 ;  /* 0x0000000000017941 */ /* 0x000fea0003800000 */
.L_x_194:
        /* <DEDUP_REMOVED lines=9> */
.L_x_197:
[----:B------:R-:W-:Y:S05]  /*6840*/  BSYNC B1 ;  /* 0x0000000000017941 */ /* 0x000fea0003800000 */
.L_x_196:
        /* <DEDUP_REMOVED lines=9> */
.L_x_199:
[----:B------:R-:W-:Y:S05]  /*68e0*/  BSYNC B1 ;  /* 0x0000000000017941 */ /* 0x000fea0003800000 */
.L_x_198:
        /* <DEDUP_REMOVED lines=9> */
.L_x_201:
[----:B------:R-:W-:Y:S05]  /*6980*/  BSYNC B1 ;  /* 0x0000000000017941 */ /* 0x000fea0003800000 */
.L_x_200:
        /* <DEDUP_REMOVED lines=9> */
.L_x_203:
[----:B------:R-:W-:Y:S05]  /*6a20*/  BSYNC B1 ;  /* 0x0000000000017941 */ /* 0x000fea0003800000 */
.L_x_202:
        /* <DEDUP_REMOVED lines=9> */
.L_x_205:
[----:B------:R-:W-:Y:S05]  /*6ac0*/  BSYNC B1 ;  /* 0x0000000000017941 */ /* 0x000fea0003800000 */
.L_x_204:
        /* <DEDUP_REMOVED lines=9> */
.L_x_207:
[----:B------:R-:W-:Y:S05]  /*6b60*/  BSYNC B1 ;  /* 0x0000000000017941 */ /* 0x000fea0003800000 */
.L_x_206:
        /* <DEDUP_REMOVED lines=9> */
.L_x_209:
[----:B------:R-:W-:Y:S05]  /*6c00*/  BSYNC B1 ;  /* 0x0000000000017941 */ /* 0x000fea0003800000 */
.L_x_208:
        /* <DEDUP_REMOVED lines=9> */
.L_x_211:
[----:B------:R-:W-:Y:S05]  /*6ca0*/  BSYNC B1 ;  /* 0x0000000000017941 */ /* 0x000fea0003800000 */
.L_x_210:
        /* <DEDUP_REMOVED lines=9> */
.L_x_213:
[----:B------:R-:W-:Y:S05]  /*6d40*/  BSYNC B1 ;  /* 0x0000000000017941 */ /* 0x000fea0003800000 */
.L_x_212:
        /* <DEDUP_REMOVED lines=9> */
.L_x_215:
[----:B------:R-:W-:Y:S05]  /*6de0*/  BSYNC B1 ;  /* 0x0000000000017941 */ /* 0x000fea0003800000 */
.L_x_214:
        /* <DEDUP_REMOVED lines=9> */
.L_x_217:
[----:B------:R-:W-:Y:S05]  /*6e80*/  BSYNC B1 ;  /* 0x0000000000017941 */ /* 0x000fea0003800000 */
.L_x_216:
        /* <DEDUP_REMOVED lines=9> */
.L_x_219:
[----:B------:R-:W-:Y:S05]  /*6f20*/  BSYNC B1 ;  /* 0x0000000000017941 */ /* 0x000fea0003800000 */
.L_x_218:
        /* <DEDUP_REMOVED lines=9> */
.L_x_221:
[----:B------:R-:W-:Y:S05]  /*6fc0*/  BSYNC B1 ;  /* 0x0000000000017941 */ /* 0x000fea0003800000 */
.L_x_220:
        /* <DEDUP_REMOVED lines=9> */
.L_x_223:
[----:B------:R-:W-:Y:S05]  /*7060*/  BSYNC B1 ;  /* 0x0000000000017941 */ /* 0x000fea0003800000 */
.L_x_222:
        /* <DEDUP_REMOVED lines=9> */
.L_x_225:
[----:B------:R-:W-:Y:S05]  /*7100*/  BSYNC B1 ;  /* 0x0000000000017941 */ /* 0x000fea0003800000 */
.L_x_224:
        /* <DEDUP_REMOVED lines=9> */
.L_x_227:
[----:B------:R-:W-:Y:S05]  /*71a0*/  BSYNC B1 ;  /* 0x0000000000017941 */ /* 0x000fea0003800000 */
.L_x_226:
        /* <DEDUP_REMOVED lines=9> */
.L_x_229:
[----:B------:R-:W-:Y:S05]  /*7240*/  BSYNC B1 ;  /* 0x0000000000017941 */ /* 0x000fea0003800000 */
.L_x_228:
        /* <DEDUP_REMOVED lines=9> */
.L_x_231:
[----:B------:R-:W-:Y:S05]  /*72e0*/  BSYNC B1 ;  /* 0x0000000000017941 */ /* 0x000fea0003800000 */
.L_x_230:
        /* <DEDUP_REMOVED lines=9> */
.L_x_233:
[----:B------:R-:W-:Y:S05]  /*7380*/  BSYNC B1 ;  /* 0x0000000000017941 */ /* 0x000fea0003800000 */
.L_x_232:
        /* <DEDUP_REMOVED lines=9> */
.L_x_235:
[----:B------:R-:W-:Y:S05]  /*7420*/  BSYNC B1 ;  /* 0x0000000000017941 */ /* 0x000fea0003800000 */
.L_x_234:
        /* <DEDUP_REMOVED lines=9> */
.L_x_237:
[----:B------:R-:W-:Y:S05]  /*74c0*/  BSYNC B1 ;  /* 0x0000000000017941 */ /* 0x000fea0003800000 */
.L_x_236:
        /* <DEDUP_REMOVED lines=9> */
.L_x_239:
[----:B------:R-:W-:Y:S05]  /*7560*/  BSYNC B1 ;  /* 0x0000000000017941 */ /* 0x000fea0003800000 */
.L_x_238:
        /* <DEDUP_REMOVED lines=9> */
.L_x_241:
[----:B------:R-:W-:Y:S05]  /*7600*/  BSYNC B1 ;  /* 0x0000000000017941 */ /* 0x000fea0003800000 */
.L_x_240:
        /* <DEDUP_REMOVED lines=9> */
.L_x_243:
[----:B------:R-:W-:Y:S05]  /*76a0*/  BSYNC B1 ;  /* 0x0000000000017941 */ /* 0x000fea0003800000 */
.L_x_242:
        /* <DEDUP_REMOVED lines=9> */
.L_x_245:
[----:B------:R-:W-:Y:S05]  /*7740*/  BSYNC B1 ;  /* 0x0000000000017941 */ /* 0x000fea0003800000 */
.L_x_244:
        /* <DEDUP_REMOVED lines=9> */
.L_x_247:
[----:B------:R-:W-:Y:S05]  /*77e0*/  BSYNC B1 ;  /* 0x0000000000017941 */ /* 0x000fea0003800000 */
.L_x_246:
        /* <DEDUP_REMOVED lines=9> */
.L_x_249:
[----:B------:R-:W-:Y:S05]  /*7880*/  BSYNC B1 ;  /* 0x0000000000017941 */ /* 0x000fea0003800000 */
.L_x_248:
        /* <DEDUP_REMOVED lines=9> */
.L_x_251:
[----:B------:R-:W-:Y:S05]  /*7920*/  BSYNC B1 ;  /* 0x0000000000017941 */ /* 0x000fea0003800000 */
.L_x_250:
        /* <DEDUP_REMOVED lines=9> */
.L_x_253:
[----:B------:R-:W-:Y:S05]  /*79c0*/  BSYNC B1 ;  /* 0x0000000000017941 */ /* 0x000fea0003800000 */
.L_x_252:
        /* <DEDUP_REMOVED lines=9> */
.L_x_255:
[----:B------:R-:W-:Y:S05]  /*7a60*/  BSYNC B1 ;  /* 0x0000000000017941 */ /* 0x000fea0003800000 */
.L_x_254:
        /* <DEDUP_REMOVED lines=9> */
.L_x_257:
[----:B------:R-:W-:Y:S05]  /*7b00*/  BSYNC B1 ;  /* 0x0000000000017941 */ /* 0x000fea0003800000 */
.L_x_256:
        /* <DEDUP_REMOVED lines=9> */
.L_x_259:
[----:B------:R-:W-:Y:S05]  /*7ba0*/  BSYNC B1 ;  /* 0x0000000000017941 */ /* 0x000fea0003800000 */
.L_x_258:
        /* <DEDUP_REMOVED lines=9> */
.L_x_261:
[----:B------:R-:W-:Y:S05]  /*7c40*/  BSYNC B1 ;  /* 0x0000000000017941 */ /* 0x000fea0003800000 */
.L_x_260:
        /* <DEDUP_REMOVED lines=9> */
.L_x_263:
[----:B------:R-:W-:Y:S05]  /*7ce0*/  BSYNC B1 ;  /* 0x0000000000017941 */ /* 0x000fea0003800000 */
.L_x_262:
        /* <DEDUP_REMOVED lines=9> */
.L_x_265:
[----:B------:R-:W-:Y:S05]  /*7d80*/  BSYNC B1 ;  /* 0x0000000000017941 */ /* 0x000fea0003800000 */
.L_x_264:
        /* <DEDUP_REMOVED lines=9> */
.L_x_267:
[----:B------:R-:W-:Y:S05]  /*7e20*/  BSYNC B1 ;  /* 0x0000000000017941 */ /* 0x000fea0003800000 */
.L_x_266:
        /* <DEDUP_REMOVED lines=9> */
.L_x_269:
[----:B------:R-:W-:Y:S05]  /*7ec0*/  BSYNC B1 ;  /* 0x0000000000017941 */ /* 0x000fea0003800000 */
.L_x_268:
        /* <DEDUP_REMOVED lines=9> */
.L_x_271:
[----:B------:R-:W-:Y:S05]  /*7f60*/  BSYNC B1 ;  /* 0x0000000000017941 */ /* 0x000fea0003800000 */
.L_x_270:
        /* <DEDUP_REMOVED lines=9> */
.L_x_273:
[----:B------:R-:W-:Y:S05]  /*8000*/  BSYNC B1 ;  /* 0x0000000000017941 */ /* 0x000fea0003800000 */
.L_x_272:
        /* <DEDUP_REMOVED lines=9> */
.L_x_275:
[----:B------:R-:W-:Y:S05]  /*80a0*/  BSYNC B1 ;  /* 0x0000000000017941 */ /* 0x000fea0003800000 */
.L_x_274:
        /* <DEDUP_REMOVED lines=9> */
.L_x_277:
[----:B------:R-:W-:Y:S05]  /*8140*/  BSYNC B1 ;  /* 0x0000000000017941 */ /* 0x000fea0003800000 */
.L_x_276:
        /* <DEDUP_REMOVED lines=9> */
.L_x_279:
[----:B------:R-:W-:Y:S05]  /*81e0*/  BSYNC B1 ;  /* 0x0000000000017941 */ /* 0x000fea0003800000 */
.L_x_278:
[----:B0----5:R-:W-:Y:S01]  /*81f0*/  HADD2.F32 R3, -RZ, R154.H0_H0 ;  /* 0x2000009aff037230 */ /* 0x021fe20000004100 */
[----:B------:R-:W-:Y:S01]  /*8200*/  ISETP.GT.AND P2, PT, R0, 0x78, P1 ;  /* 0x000000780000780c */ /* 0x000fe20000f44270 */
[----:B------:R-:W-:Y:S03]  /*8210*/  BSSY B1, `(.L_x_280) ;  /* 0x0000007000017945 */ /* 0x000fe60003800000 */
[----:B-1----:R-:W-:-:S04]  /*8220*/  FMUL R4, R3, R156 ;  /* 0x0000009c03047220 */ /* 0x002fc80000400000 */
[----:B------:R-:W-:-:S05]  /*8230*/  FFMA R4, R85, R155, R4 ;  /* 0x0000009b55047223 */ /* 0x000fca0000000004 */
[----:B------:R-:W-:-:S05]  /*8240*/  F2FP.F16.F32.PACK_AB R4, RZ, R4 ;  /* 0x00000004ff04723e */ /* 0x000fca00000000ff */
[----:B------:R0:W-:Y:S01]  /*8250*/  @P0 STG.E.U16 desc[UR36][R6.64+0xf2], R4 ;  /* 0x0000f20406000986 */ /* 0x0001e2000c101524 */
[----:B------:R-:W-:Y:S05]  /*8260*/  @!P2 BRA `(.L_x_281) ;  /* 0x000000000004a947 */ /* 0x000fea0003800000 */
[----:B------:R1:W5:Y:S02]  /*8270*/  LDG.E.LTC128B.U16 R154, desc[UR36][R10.64+0xf0] ;  /* 0x0000f0240a9a7981 */ /* 0x000364000c1e1520 */
.L_x_281:
[----:B------:R-:W-:Y:S05]  /*8280*/  BSYNC B1 ;  /* 0x0000000000017941 */ /* 0x000fea0003800000 */
.L_x_280:
[----:B-----5:R-:W-:Y:S01]  /*8290*/  HADD2.F32 R3, -RZ, R154.H0_H0 ;  /* 0x2000009aff037230 */ /* 0x020fe20000004100 */
[----:B0-----:R-:W-:Y:S01]  /*82a0*/  @P2 MOV R4, R8 ;  /* 0x0000000800042202 */ /* 0x001fe20000000f00 */
[----:B------:R-:W-:Y:S01]  /*82b0*/  @P2 IMAD.MOV.U32 R5, RZ, RZ, R9 ;  /* 0x000000ffff052224 */ /* 0x000fe200078e0009 */
[----:B------:R-:W-:Y:S01]  /*82c0*/  ISETP.GT.AND P1, PT, R0, 0x79, P1 ;  /* 0x000000790000780c */ /* 0x000fe20000f24270 */
[----:B------:R-:W-:Y:S01]  /*82d0*/  BSSY B1, `(.L_x_282) ;  /* 0x0000007000017945 */ /* 0x000fe20003800000 */
[----:B------:R-:W-:-:S04]  /*82e0*/  FMUL R3, R3, R156 ;  /* 0x0000009c03037220 */ /* 0x000fc80000400000 */
[----:B------:R-:W-:-:S05]  /*82f0*/  FFMA R3, R86, R155, R3 ;  /* 0x0000009b56037223 */ /* 0x000fca0000000003 */
[----:B------:R-:W-:-:S05]  /*8300*/  F2FP.F16.F32.PACK_AB R3, RZ, R3 ;  /* 0x00000003ff03723e */ /* 0x000fca00000000ff */
[----:B------:R0:W-:Y:S01]  /*8310*/  @P2 STG.E.U16 desc[UR36][R4.64+0xf0], R3 ;  /* 0x0000f00304002986 */ /* 0x0001e2000c101524 */
[----:B------:R-:W-:Y:S05]  /*8320*/  @!P1 BRA `(.L_x_283) ;  /* 0x0000000000049947 */ /* 0x000fea0003800000 */
[----:B------:R0:W5:Y:S02]  /*8330*/  LDG.E.LTC128B.U16 R154, desc[UR36][R10.64+0xf2] ;  /* 0x0000f2240a9a7981 */ /* 0x000164000c1e1520 */
.L_x_283:
[----:B------:R-:W-:Y:S05]  /*8340*/  BSYNC B1 ;  /* 0x0000000000017941 */ /* 0x000fea0003800000 */
.L_x_282:
[----:B------:R-:W-:Y:S05]  /*8350*/  @!P1 BRA `(.L_x_284) ;  /* 0x00000024004c9947 */ /* 0x000fea0003800000 */
[----:B0----5:R-:W-:-:S05]  /*8360*/  HADD2.F32 R3, -RZ, R154.H0_H0 ;  /* 0x2000009aff037230 */ /* 0x021fca0000004100 */
[----:B------:R-:W-:-:S04]  /*8370*/  FMUL R0, R3, R156 ;  /* 0x0000009c03007220 */ /* 0x000fc80000400000 */
[----:B------:R-:W-:-:S05]  /*8380*/  FFMA R0, R87, R155, R0 ;  /* 0x0000009b57007223 */ /* 0x000fca0000000000 */
[----:B------:R-:W-:-:S05]  /*8390*/  F2FP.F16.F32.PACK_AB R0, RZ, R0 ;  /* 0x00000000ff00723e */ /* 0x000fca00000000ff */
[----:B------:R0:W-:Y:S01]  /*83a0*/  STG.E.U16 desc[UR36][R8.64+0xf2], R0 ;  /* 0x0000f20008007986 */ /* 0x0001e2000c101524 */
[----:B------:R-:W-:Y:S05]  /*83b0*/  BRA `(.L_x_284) ;  /* 0x0000002400347947 */ /* 0x000fea0003800000 */
.L_x_33:
[----:B------:R-:W-:Y:S01]  /*83c0*/  ULDC.64 UR4, c[0x0][0x5c0] ;  /* 0x0001700000047ab9 */ /* 0x000fe20000000a00 */
[-C--:B------:R-:W-:Y:S01]  /*83d0*/  FMUL R88, R88, R155.reuse ;  /* 0x0000009b58587220 */ /* 0x080fe20000400000 */
[----:B------:R-:W-:Y:S01]  /*83e0*/  LEA R6, P0, R168, UR4, 0x1 ;  /* 0x00000004a8067c11 */ /* 0x000fe2000f8008ff */
[----:B------:R-:W-:Y:S01]  /*83f0*/  IMAD.SHL.U32 R11, R4, 0x10, RZ ;  /* 0x00000010040b7824 */ /* 0x000fe200078e00ff */
[----:B------:R-:W-:Y:S01]  /*8400*/  ISETP.GT.AND P2, PT, R0, 0x1, P3 ;  /* 0x000000010000780c */ /* 0x000fe20001f44270 */
[-C--:B------:R-:W-:Y:S01]  /*8410*/  FMUL R89, R89, R155.reuse ;  /* 0x0000009b59597220 */ /* 0x080fe20000400000 */
[----:B------:R-:W-:Y:S01]  /*8420*/  LEA.HI.X R7, R168, UR5, R167, 0x1, P0 ;  /* 0x00000005a8077c11 */ /* 0x000fe200080f0ca7 */
[-C--:B------:R-:W-:Y:S01]  /*8430*/  FMUL R90, R90, R155.reuse ;  /* 0x0000009b5a5a7220 */ /* 0x080fe20000400000 */
[----:B------:R-:W-:Y:S01]  /*8440*/  ISETP.GT.AND P0, PT, R3, 0x8, PT ;  /* 0x000000080300780c */ /* 0x000fe20003f04270 */
[-C--:B------:R-:W-:Y:S01]  /*8450*/  FMUL R91, R91, R155.reuse ;  /* 0x0000009b5b5b7220 */ /* 0x080fe20000400000 */
[----:B------:R-:W-:Y:S01]  /*8460*/  F2FP.F16.F32.PACK_AB R88, RZ, R88 ;  /* 0x00000058ff58723e */ /* 0x000fe200000000ff */
[-C--:B------:R-:W-:Y:S01]  /*8470*/  FMUL R92, R92, R155.reuse ;  /* 0x0000009b5c5c7220 */ /* 0x080fe20000400000 */
[----:B------:R-:W-:Y:S01]  /*8480*/  ISETP.GT.AND P4, PT, R0, RZ, P0 ;  /* 0x000000ff0000720c */ /* 0x000fe20000784270 */
[-C--:B------:R-:W-:Y:S01]  /*8490*/  FMUL R93, R93, R155.reuse ;  /* 0x0000009b5d5d7220 */ /* 0x080fe20000400000 */
[----:B------:R-:W-:Y:S01]  /*84a0*/  SHF.L.U64.HI R9, R4, 0x4, R5 ;  /* 0x0000000404097819 */ /* 0x000fe20000010205 */
[----:B------:R-:W-:Y:S01]  /*84b0*/  @P1 STG.E.U16 desc[UR36][R6.64], R88 ;  /* 0x0000005806001986 */ /* 0x000fe2000c101524 */
[----:B------:R-:W-:Y:S01]  /*84c0*/  IADD3 R12, P5, R11, R6, RZ ;  /* 0x000000060b0c7210 */ /* 0x000fe20007fbe0ff */
[-C--:B------:R-:W-:Y:S01]  /*84d0*/  FMUL R94, R94, R155.reuse ;  /* 0x0000009b5e5e7220 */ /* 0x080fe20000400000 */
[----:B------:R-:W-:Y:S01]  /*84e0*/  ISETP.GT.AND P1, PT, R0, 0x1, P0 ;  /* 0x000000010000780c */ /* 0x000fe20000724270 */
[----:B------:R-:W-:Y:S01]  /*84f0*/  FMUL R95, R95, R155 ;  /* 0x0000009b5f5f7220 */ /* 0x000fe20000400000 */
[----:B------:R-:W-:Y:S01]  /*8500*/  F2FP.F16.F32.PACK_AB R89, RZ, R89 ;  /* 0x00000059ff59723e */ /* 0x000fe200000000ff */
[----:B------:R-:W-:Y:S01]  /*8510*/  IMAD.X R13, R9, 0x1, R7, P5 ;  /* 0x00000001090d7824 */ /* 0x000fe200028e0607 */
[----:B------:R-:W-:Y:S01]  /*8520*/  F2FP.F16.F32.PACK_AB R90, RZ, R90 ;  /* 0x0000005aff5a723e */ /* 0x000fe200000000ff */
[----:B------:R-:W-:Y:S01]  /*8530*/  FMUL R96, R96, R155 ;  /* 0x0000009b60607220 */ /* 0x000fe20000400000 */
[----:B------:R-:W-:Y:S01]  /*8540*/  F2FP.F16.F32.PACK_AB R91, RZ, R91 ;  /* 0x0000005bff5b723e */ /* 0x000fe200000000ff */
[----:B------:R-:W-:Y:S01]  /*8550*/  @P2 STG.E.U16 desc[UR36][R6.64+0x2], R89 ;  /* 0x0000025906002986 */ /* 0x000fe2000c101524 */
[C---:B------:R-:W-:Y:S01]  /*8560*/  ISETP.GT.AND P5, PT, R0.reuse, 0x9, P3 ;  /* 0x000000090000780c */ /* 0x040fe20001fa4270 */
[-C--:B------:R-:W-:Y:S01]  /*8570*/  FMUL R97, R97, R155.reuse ;  /* 0x0000009b61617220 */ /* 0x080fe20000400000 */
[C---:B------:R-:W-:Y:S01]  /*8580*/  ISETP.GT.AND P2, PT, R0.reuse, 0x8, P0 ;  /* 0x000000080000780c */ /* 0x040fe20000744270 */
[----:B------:R-:W-:Y:S01]  /*8590*/  @P4 STG.E.U16 desc[UR36][R12.64], R90 ;  /* 0x0000005a0c004986 */ /* 0x000fe2000c101524 */
[----:B------:R-:W-:Y:S01]  /*85a0*/  ISETP.GT.AND P4, PT, R0, 0x8, P3 ;  /* 0x000000080000780c */ /* 0x000fe20001f84270 */
[-C--:B------:R-:W-:Y:S01]  /*85b0*/  FMUL R98, R98, R155.reuse ;  /* 0x0000009b62627220 */ /* 0x080fe20000400000 */
[----:B------:R-:W-:Y:S01]  /*85c0*/  F2FP.F16.F32.PACK_AB R92, RZ, R92 ;  /* 0x0000005cff5c723e */ /* 0x000fe200000000ff */
[----:B------:R-:W-:Y:S01]  /*85d0*/  @P1 STG.E.U16 desc[UR36][R12.64+0x2], R91 ;  /* 0x0000025b0c001986 */ /* 0x000fe2000c101524 */
[----:B------:R-:W-:Y:S01]  /*85e0*/  ISETP.GT.AND P1, PT, R0, 0x9, P0 ;  /* 0x000000090000780c */ /* 0x000fe20000724270 */
[----:B------:R-:W-:Y:S01]  /*85f0*/  FMUL R99, R99, R155 ;  /* 0x0000009b63637220 */ /* 0x000fe20000400000 */
[----:B------:R-:W-:Y:S01]  /*8600*/  F2FP.F16.F32.PACK_AB R93, RZ, R93 ;  /* 0x0000005dff5d723e */ /* 0x000fe200000000ff */
[-C--:B------:R-:W-:Y:S01]  /*8610*/  FMUL R100, R100, R155.reuse ;  /* 0x0000009b64647220 */ /* 0x080fe20000400000 */
[----:B------:R-:W-:Y:S01]  /*8620*/  F2FP.F16.F32.PACK_AB R94, RZ, R94 ;  /* 0x0000005eff5e723e */ /* 0x000fe200000000ff */
[----:B------:R-:W-:Y:S01]  /*8630*/  FMUL R101, R101, R155 ;  /* 0x0000009b65657220 */ /* 0x000fe20000400000 */
[----:B------:R-:W-:Y:S01]  /*8640*/  F2FP.F16.F32.PACK_AB R95, RZ, R95 ;  /* 0x0000005fff5f723e */ /* 0x000fe200000000ff */
[-C--:B------:R-:W-:Y:S01]  /*8650*/  FMUL R102, R102, R155.reuse ;  /* 0x0000009b66667220 */ /* 0x080fe20000400000 */
[----:B------:R-:W-:Y:S01]  /*8660*/  F2FP.F16.F32.PACK_AB R96, RZ, R96 ;  /* 0x00000060ff60723e */ /* 0x000fe200000000ff */
[----:B------:R-:W-:Y:S01]  /*8670*/  @P4 STG.E.U16 desc[UR36][R6.64+0x10], R92 ;  /* 0x0000105c06004986 */ /* 0x000fe2000c101524 */
[C---:B------:R-:W-:Y:S01]  /*8680*/  ISETP.GT.AND P4, PT, R0.reuse, 0x10, P3 ;  /* 0x000000100000780c */ /* 0x040fe20001f84270 */
[----:B------:R-:W-:Y:S01]  /*8690*/  FMUL R103, R103, R155 ;  /* 0x0000009b67677220 */ /* 0x000fe20000400000 */
[----:B------:R-:W-:Y:S01]  /*86a0*/  F2FP.F16.F32.PACK_AB R97, RZ, R97 ;  /* 0x00000061ff61723e */ /* 0x000fe200000000ff */
[----:B------:R-:W-:Y:S01]  /*86b0*/  @P5 STG.E.U16 desc[UR36][R6.64+0x12], R93 ;  /* 0x0000125d06005986 */ /* 0x000fe2000c101524 */
[----:B------:R-:W-:Y:S01]  /*86c0*/  ISETP.GT.AND P5, PT, R0, 0x11, P0 ;  /* 0x000000110000780c */ /* 0x000fe200007a4270 */
        /* <DEDUP_REMOVED lines=74> */
[----:B------:R-:W-:Y:S01]  /*8b70*/  FMUL R125, R125, R155 ;  /* 0x0000009b7d7d7220 */ /* 0x000fe20000400000 */
[----:B------:R-:W-:Y:S01]  /*8b80*/  F2FP.F16.F32.PACK_AB R119, RZ, R119 ;  /* 0x00000077ff77723e */ /* 0x000fe200000000ff */
[-C--:B------:R-:W-:Y:S01]  /*8b90*/  FMUL R126, R126, R155.reuse ;  /* 0x0000009b7e7e7220 */ /* 0x080fe20000400000 */
[----:B------:R-:W-:Y:S01]  /*8ba0*/  F2FP.F16.F32.PACK_AB R120, RZ, R120 ;  /* 0x00000078ff78723e */ /* 0x000fe200000000ff */
        /* <DEDUP_REMOVED lines=66> */
[----:B------:R-:W-:Y:S01]  /*8fd0*/  IMAD.SHL.U32 R23, R4, 0x100, RZ ;  /* 0x0000010004177824 */ /* 0x000fe200078e00ff */
[----:B------:R-:W-:Y:S01]  /*8fe0*/  F2FP.F16.F32.PACK_AB R140, RZ, R140 ;  /* 0x0000008cff8c723e */ /* 0x000fe200000000ff */
[----:B------:R-:W-:Y:S01]  /*8ff0*/  @P1 STG.E.U16 desc[UR36][R6.64+0x90], R124 ;  /* 0x0000907c06001986 */ /* 0x000fe2000c101524 */
[----:B------:R-:W-:Y:S01]  /*9000*/  ISETP.GT.AND P1, PT, R0, 0x50, P3 ;  /* 0x000000500000780c */ /* 0x000fe20001f24270 */
[----:B------:R-:W-:Y:S01]  /*9010*/  FMUL R146, R146, R155 ;  /* 0x0000009b92927220 */ /* 0x000fe20000400000 */
[----:B------:R-:W-:Y:S01]  /*9020*/  F2FP.F16.F32.PACK_AB R141, RZ, R141 ;  /* 0x0000008dff8d723e */ /* 0x000fe200000000ff */
[----:B------:R-:W-:Y:S01]  /*9030*/  @P2 STG.E.U16 desc[UR36][R6.64+0x92], R125 ;  /* 0x0000927d06002986 */ /* 0x000fe2000c101524 */
[C---:B------:R-:W-:Y:S01]  /*9040*/  ISETP.GT.AND P2, PT, R0.reuse, 0x51, P3 ;  /* 0x000000510000780c */ /* 0x040fe20001f44270 */
[-C--:B------:R-:W-:Y:S01]  /*9050*/  FMUL R147, R147, R155.reuse ;  /* 0x0000009b93937220 */ /* 0x080fe20000400000 */
        /* <DEDUP_REMOVED lines=11> */
[-C--:B------:R-:W-:Y:S01]  /*9110*/  FMUL R150, R150, R155.reuse ;  /* 0x0000009b96967220 */ /* 0x080fe20000400000 */
[----:B------:R-:W-:Y:S01]  /*9120*/  SHF.L.U64.HI R21, R4, 0x8, R5 ;  /* 0x0000000804157819 */ /* 0x000fe20000010205 */
[----:B------:R-:W-:Y:S01]  /*9130*/  @P2 STG.E.U16 desc[UR36][R6.64+0xa2], R129 ;  /* 0x0000a28106002986 */ /* 0x000fe2000c101524 */
[C---:B------:R-:W-:Y:S01]  /*9140*/  ISETP.GT.AND P2, PT, R0.reuse, 0x59, P3 ;  /* 0x000000590000780c */ /* 0x040fe20001f44270 */
        /* <DEDUP_REMOVED lines=58> */
[----:B------:R-:W-:Y:S01]  /*94f0*/  @P2 STG.E.U16 desc[UR36][R12.64+0xd0], R142 ;  /* 0x0000d08e0c002986 */ /* 0x000fe2000c101524 */
[----:B------:R-:W-:Y:S01]  /*9500*/  F2FP.F16.F32.PACK_AB R34, RZ, R34 ;  /* 0x00000022ff22723e */ /* 0x000fe200000000ff */
[----:B------:R-:W-:Y:S01]  /*9510*/  FMUL R40, R40, R155 ;  /* 0x0000009b28287220 */ /* 0x000fe20000400000 */
[----:B------:R-:W-:Y:S01]  /*9520*/  F2FP.F16.F32.PACK_AB R35, RZ, R35 ;  /* 0x00000023ff23723e */ /* 0x000fe200000000ff */
        /* <DEDUP_REMOVED lines=8> */
[----:B------:R-:W-:Y:S01]  /*95b0*/  @P1 IMAD.MOV.U32 R4, RZ, RZ, R6 ;  /* 0x000000ffff041224 */ /* 0x000fe200078e0006 */
[----:B------:R-:W-:Y:S01]  /*95c0*/  F2FP.F16.F32.PACK_AB R38, RZ, R38 ;  /* 0x00000026ff26723e */ /* 0x000fe200000000ff */
[----:B------:R-:W-:Y:S01]  /*95d0*/  @P1 IMAD.MOV.U32 R5, RZ, RZ, R7 ;  /* 0x000000ffff051224 */ /* 0x000fe200078e0007 */
[----:B------:R-:W-:Y:S01]  /*95e0*/  F2FP.F16.F32.PACK_AB R39, RZ, R39 ;  /* 0x00000027ff27723e */ /* 0x000fe200000000ff */
[-C--:B------:R-:W-:Y:S01]  /*95f0*/  FMUL R43, R43, R155.reuse ;  /* 0x0000009b2b2b7220 */ /* 0x080fe20000400000 */
[----:B------:R-:W-:Y:S01]  /*9600*/  F2FP.F16.F32.PACK_AB R40, RZ, R40 ;  /* 0x00000028ff28723e */ /* 0x000fe200000000ff */
[-C--:B------:R-:W-:Y:S01]  /*9610*/  FMUL R44, R44, R155.reuse ;  /* 0x0000009b2c2c7220 */ /* 0x080fe20000400000 */
[----:B------:R0:W-:Y:S01]  /*9620*/  @P1 STG.E.U16 desc[UR36][R4.64+0xe2], R145 ;  /* 0x0000e29104001986 */ /* 0x0001e2000c101524 */
[----:B------:R-:W-:Y:S01]  /*9630*/  IADD3 R14, P1, P2, R11, R6, R23 ;  /* 0x000000060b0e7210 */ /* 0x000fe20007a3e017 */
[----:B------:R-:W-:Y:S01]  /*9640*/  FMUL R45, R45, R155 ;  /* 0x0000009b2d2d7220 */ /* 0x000fe20000400000 */
[----:B------:R-:W-:Y:S01]  /*9650*/  F2FP.F16.F32.PACK_AB R41, RZ, R41 ;  /* 0x00000029ff29723e */ /* 0x000fe200000000ff */
[----:B------:R-:W-:Y:S01]  /*9660*/  FMUL R46, R46, R155 ;  /* 0x0000009b2e2e7220 */ /* 0x000fe20000400000 */
[----:B------:R-:W-:Y:S01]  /*9670*/  IADD3.X R15, R9, R7, R21, P1, P2 ;  /* 0x00000007090f7210 */ /* 0x000fe20000fe4415 */
[-C--:B------:R-:W-:Y:S01]  /*9680*/  FMUL R47, R47, R155.reuse ;  /* 0x0000009b2f2f7220 */ /* 0x080fe20000400000 */
[C---:B------:R-:W-:Y:S01]  /*9690*/  ISETP.GT.AND P1, PT, R3.reuse, 0x80, PT ;  /* 0x000000800300780c */ /* 0x040fe20003f24270 */
[-C--:B------:R-:W-:Y:S01]  /*96a0*/  FMUL R48, R48, R155.reuse ;  /* 0x0000009b30307220 */ /* 0x080fe20000400000 */
[----:B------:R-:W-:Y:S01]  /*96b0*/  ISETP.GT.AND P2, PT, R3, 0x88, PT ;  /* 0x000000880300780c */ /* 0x000fe20003f44270 */
[----:B------:R-:W-:Y:S01]  /*96c0*/  FMUL R49, R49, R155 ;  /* 0x0000009b31317220 */ /* 0x000fe20000400000 */
[----:B------:R-:W-:Y:S01]  /*96d0*/  F2FP.F16.F32.PACK_AB R42, RZ, R42 ;  /* 0x0000002aff2a723e */ /* 0x000fe200000000ff */
[----:B0-----:R-:W-:Y:S01]  /*96e0*/  @P5 IMAD.MOV.U32 R4, RZ, RZ, R12 ;  /* 0x000000ffff045224 */ /* 0x001fe200078e000c */
[----:B------:R-:W-:Y:S01]  /*96f0*/  F2FP.F16.F32.PACK_AB R43, RZ, R43 ;  /* 0x0000002bff2b723e */ /* 0x000fe200000000ff */
[----:B------:R-:W-:Y:S01]  /*9700*/  @P5 IMAD.MOV.U32 R5, RZ, RZ, R13 ;  /* 0x000000ffff055224 */ /* 0x000fe200078e000d */
[----:B------:R-:W-:Y:S01]  /*9710*/  F2FP.F16.F32.PACK_AB R44, RZ, R44 ;  /* 0x0000002cff2c723e */ /* 0x000fe200000000ff */
[----:B------:R-:W-:Y:S01]  /*9720*/  FMUL R50, R50, R155 ;  /* 0x0000009b32327220 */ /* 0x000fe20000400000 */
[----:B------:R-:W-:Y:S01]  /*9730*/  F2FP.F16.F32.PACK_AB R45, RZ, R45 ;  /* 0x0000002dff2d723e */ /* 0x000fe200000000ff */
[-C--:B------:R-:W-:Y:S01]  /*9740*/  FMUL R51, R51, R155.reuse ;  /* 0x0000009b33337220 */ /* 0x080fe20000400000 */
[----:B------:R0:W-:Y:S01]  /*9750*/  @P5 STG.E.U16 desc[UR36][R4.64+0xe0], R146 ;  /* 0x0000e09204005986 */ /* 0x0001e2000c101524 */
[----:B------:R-:W-:Y:S01]  /*9760*/  ISETP.GT.AND P5, PT, R0, 0x78, P3 ;  /* 0x000000780000780c */ /* 0x000fe20001fa4270 */
[-C--:B------:R-:W-:Y:S01]  /*9770*/  FMUL R52, R52, R155.reuse ;  /* 0x0000009b34347220 */ /* 0x080fe20000400000 */
[C---:B------:R-:W-:Y:S01]  /*9780*/  ISETP.GT.AND P3, PT, R0.reuse, 0x79, P3 ;  /* 0x000000790000780c */ /* 0x040fe20001f64270 */
[----:B------:R-:W-:Y:S01]  /*9790*/  @P4 STG.E.U16 desc[UR36][R12.64+0xe2], R147 ;  /* 0x0000e2930c004986 */ /* 0x000fe2000c101524 */
[C---:B------:R-:W-:Y:S01]  /*97a0*/  ISETP.GT.AND P4, PT, R0.reuse, 0x78, P0 ;  /* 0x000000780000780c */ /* 0x040fe20000784270 */
[-C--:B------:R-:W-:Y:S01]  /*97b0*/  FMUL R53, R53, R155.reuse ;  /* 0x0000009b35357220 */ /* 0x080fe20000400000 */
[----:B------:R-:W-:Y:S01]  /*97c0*/  ISETP.GT.AND P0, PT, R0, 0x79, P0 ;  /* 0x000000790000780c */ /* 0x000fe20000704270 */
[-C--:B------:R-:W-:Y:S01]  /*97d0*/  FMUL R54, R54, R155.reuse ;  /* 0x0000009b36367220 */ /* 0x080fe20000400000 */
[----:B------:R-:W-:Y:S01]  /*97e0*/  F2FP.F16.F32.PACK_AB R46, RZ, R46 ;  /* 0x0000002eff2e723e */ /* 0x000fe200000000ff */
[----:B------:R-:W-:Y:S01]  /*97f0*/  FMUL R55, R55, R155 ;  /* 0x0000009b37377220 */ /* 0x000fe20000400000 */
[----:B------:R-:W-:Y:S01]  /*9800*/  F2FP.F16.F32.PACK_AB R47, RZ, R47 ;  /* 0x0000002fff2f723e */ /* 0x000fe200000000ff */
[-C--:B------:R-:W-:Y:S01]  /*9810*/  FMUL R56, R56, R155.reuse ;  /* 0x0000009b38387220 */ /* 0x080fe20000400000 */
[----:B------:R-:W-:Y:S01]  /*9820*/  F2FP.F16.F32.PACK_AB R48, RZ, R48 ;  /* 0x00000030ff30723e */ /* 0x000fe200000000ff */
[----:B------:R-:W-:Y:S01]  /*9830*/  @P5 STG.E.U16 desc[UR36][R6.64+0xf0], R148 ;  /* 0x0000f09406005986 */ /* 0x000fe2000c101524 */
[----:B0-----:R-:W-:Y:S01]  /*9840*/  IADD3 R4, P5, R23, R6, RZ ;  /* 0x0000000617047210 */ /* 0x001fe20007fbe0ff */
[----:B------:R-:W-:Y:S01]  /*9850*/  FMUL R57, R57, R155 ;  /* 0x0000009b39397220 */ /* 0x000fe20000400000 */
[----:B------:R-:W-:Y:S01]  /*9860*/  F2FP.F16.F32.PACK_AB R49, RZ, R49 ;  /* 0x00000031ff31723e */ /* 0x000fe200000000ff */
[----:B------:R0:W-:Y:S01]  /*9870*/  @P3 STG.E.U16 desc[UR36][R6.64+0xf2], R149 ;  /* 0x0000f29506003986 */ /* 0x0001e2000c101524 */
[C---:B------:R-:W-:Y:S01]  /*9880*/  ISETP.GT.AND P3, PT, R0.reuse, RZ, P1 ;  /* 0x000000ff0000720c */ /* 0x040fe20000f64270 */
[----:B------:R-:W-:Y:S01]  /*9890*/  IMAD.X R5, R21, 0x1, R7, P5 ;  /* 0x0000000115057824 */ /* 0x000fe200028e0607 */
[C---:B------:R-:W-:Y:S01]  /*98a0*/  ISETP.GT.AND P5, PT, R0.reuse, RZ, P2 ;  /* 0x000000ff0000720c */ /* 0x040fe200017a4270 */
        /* <DEDUP_REMOVED lines=11> */
[-C--:B0-----:R-:W-:Y:S01]  /*9960*/  IADD3 R6, P3, R11, R4.reuse, RZ ;  /* 0x000000040b067210 */ /* 0x081fe20007f7e0ff */
[----:B------:R-:W-:Y:S01]  /*9970*/  FMUL R61, R61, R155 ;  /* 0x0000009b3d3d7220 */ /* 0x000fe20000400000 */
[----:B------:R-:W-:Y:S01]  /*9980*/  F2FP.F16.F32.PACK_AB R53, RZ, R53 ;  /* 0x00000035ff35723e */ /* 0x000fe200000000ff */
[----:B------:R-:W-:Y:S01]  /*9990*/  @P4 STG.E.U16 desc[UR36][R4.64+0x2], R25 ;  /* 0x0000021904004986 */ /* 0x000fe2000c101524 */
[----:B------:R-:W-:Y:S01]  /*99a0*/  IADD3 R10, P4, R11, R4, RZ ;  /* 0x000000040b0a7210 */ /* 0x000fe20007f9e0ff */
[C---:B------:R-:W-:Y:S01]  /*99b0*/  IMAD.X R7, R9.reuse, 0x1, R5, P3 ;  /* 0x0000000109077824 */ /* 0x040fe200018e0605 */
[----:B------:R-:W-:Y:S01]  /*99c0*/  ISETP.GT.AND P3, PT, R0, 0x9, P2 ;  /* 0x000000090000780c */ /* 0x000fe20001764270 */
[----:B------:R-:W-:Y:S01]  /*99d0*/  FMUL R62, R62, R155 ;  /* 0x0000009b3e3e7220 */ /* 0x000fe20000400000 */
[----:B------:R-:W-:Y:S01]  /*99e0*/  IADD3.X R11, R9, R5, RZ, P4, !PT ;  /* 0x00000005090b7210 */ /* 0x000fe200027fe4ff */
[-C--:B------:R-:W-:Y:S01]  /*99f0*/  FMUL R63, R63, R155.reuse ;  /* 0x0000009b3f3f7220 */ /* 0x080fe20000400000 */
        /* <DEDUP_REMOVED lines=21> */
[----:B------:R0:W-:Y:S01]  /*9b50*/  @P0 STG.E.U16 desc[UR36][R6.64+0x10], R30 ;  /* 0x0000101e06000986 */ /* 0x0001e2000c101524 */
        /* <DEDUP_REMOVED lines=13> */
[--C-:B0-----:R-:W-:Y:S01]  /*9c30*/  @P0 IMAD.MOV.U32 R6, RZ, RZ, R14.reuse ;  /* 0x000000ffff060224 */ /* 0x101fe200078e000e */
[----:B------:R-:W-:Y:S01]  /*9c40*/  F2FP.F16.F32.PACK_AB R63, RZ, R63 ;  /* 0x0000003fff3f723e */ /* 0x000fe200000000ff */
[--C-:B------:R-:W-:Y:S01]  /*9c50*/  @P0 IMAD.MOV.U32 R7, RZ, RZ, R15.reuse ;  /* 0x000000ffff070224 */ /* 0x100fe200078e000f */
[----:B------:R-:W-:Y:S01]  /*9c60*/  F2FP.F16.F32.PACK_AB R64, RZ, R64 ;  /* 0x00000040ff40723e */ /* 0x000fe200000000ff */
[----:B------:R-:W-:Y:S01]  /*9c70*/  FMUL R73, R73, R155 ;  /* 0x0000009b49497220 */ /* 0x000fe20000400000 */
[----:B------:R-:W-:Y:S01]  /*9c80*/  F2FP.F16.F32.PACK_AB R65, RZ, R65 ;  /* 0x00000041ff41723e */ /* 0x000fe200000000ff */
[-C--:B------:R-:W-:Y:S01]  /*9c90*/  FMUL R74, R74, R155.reuse ;  /* 0x0000009b4a4a7220 */ /* 0x080fe20000400000 */
[----:B------:R0:W-:Y:S01]  /*9ca0*/  @P0 STG.E.U16 desc[UR36][R6.64+0x20], R34 ;  /* 0x0000202206000986 */ /* 0x0001e2000c101524 */
        /* <DEDUP_REMOVED lines=9> */
[----:B------:R-:W-:Y:S01]  /*9d40*/  FMUL R79, R79, R155 ;  /* 0x0000009b4f4f7220 */ /* 0x000fe20000400000 */
[----:B------:R-:W-:Y:S01]  /*9d50*/  F2FP.F16.F32.PACK_AB R70, RZ, R70 ;  /* 0x00000046ff46723e */ /* 0x000fe200000000ff */
        /* <DEDUP_REMOVED lines=28> */
[----:B------:R-:W-:Y:S01]  /*9f20*/  FMUL R87, R87, R155 ;  /* 0x0000009b57577220 */ /* 0x000fe20000400000 */
[----:B------:R-:W-:-:S02]  /*9f30*/  F2FP.F16.F32.PACK_AB R80, RZ, R80 ;  /* 0x00000050ff50723e */ /* 0x000fc400000000ff */
[----:B------:R-:W-:Y:S02]  /*9f40*/  F2FP.F16.F32.PACK_AB R81, RZ, R81 ;  /* 0x00000051ff51723e */ /* 0x000fe400000000ff */
[----:B------:R-:W-:Y:S02]  /*9f50*/  F2FP.F16.F32.PACK_AB R82, RZ, R82 ;  /* 0x00000052ff52723e */ /* 0x000fe400000000ff */
[----:B------:R-:W-:Y:S02]  /*9f60*/  F2FP.F16.F32.PACK_AB R83, RZ, R83 ;  /* 0x00000053ff53723e */ /* 0x000fe400000000ff */
[----:B------:R-:W-:Y:S01]  /*9f70*/  F2FP.F16.F32.PACK_AB R84, RZ, R84 ;  /* 0x00000054ff54723e */ /* 0x000fe200000000ff */
[----:B0-----:R-:W-:Y:S01]  /*9f80*/  @P3 IMAD.MOV.U32 R6, RZ, RZ, R14 ;  /* 0x000000ffff063224 */ /* 0x001fe200078e000e */
[----:B------:R-:W-:Y:S01]  /*9f90*/  F2FP.F16.F32.PACK_AB R85, RZ, R85 ;  /* 0x00000055ff55723e */ /* 0x000fe200000000ff */
[----:B------:R-:W-:Y:S01]  /*9fa0*/  @P3 IMAD.MOV.U32 R7, RZ, RZ, R15 ;  /* 0x000000ffff073224 */ /* 0x000fe200078e000f */
[----:B------:R-:W-:-:S02]  /*9fb0*/  F2FP.F16.F32.PACK_AB R86, RZ, R86 ;  /* 0x00000056ff56723e */ /* 0x000fc400000000ff */
[----:B------:R-:W-:Y:S02]  /*9fc0*/  F2FP.F16.F32.PACK_AB R87, RZ, R87 ;  /* 0x00000057ff57723e */ /* 0x000fe400000000ff */
[----:B------:R0:W-:Y:S01]  /*9fd0*/  @P3 STG.E.U16 desc[UR36][R6.64+0x32], R39 ;  /* 0x0000322706003986 */ /* 0x0001e2000c101524 */
[----:B------:R-:W-:-:S03]  /*9fe0*/  ISETP.GT.AND P3, PT, R0, 0x21, P2 ;  /* 0x000000210000780c */ /* 0x000fc60001764270 */
[----:B------:R-:W-:Y:S01]  /*9ff0*/  @P4 STG.E.U16 desc[UR36][R4.64+0x40], R40 ;  /* 0x0000402804004986 */ /* 0x000fe2000c101524 */
[----:B------:R-:W-:-:S03]  /*a000*/  ISETP.GT.AND P4, PT, R0, 0x28, P1 ;  /* 0x000000280000780c */ /* 0x000fc60000f84270 */
[----:B------:R-:W-:Y:S01]  /*a010*/  @P5 STG.E.U16 desc[UR36][R4.64+0x42], R41 ;  /* 0x0000422904005986 */ /* 0x000fe2000c101524 */
[----:B------:R-:W-:Y:S02]  /*a020*/  ISETP.GT.AND P5, PT, R0, 0x29, P1 ;  /* 0x000000290000780c */ /* 0x000fe40000fa4270 */
[----:B0-----:R-:W-:Y:S01]  /*a030*/  @P0 MOV R6, R14 ;  /* 0x0000000e00060202 */ /* 0x001fe20000000f00 */
[----:B------:R-:W-:-:S05]  /*a040*/  @P0 IMAD.MOV.U32 R7, RZ, RZ, R15 ;  /* 0x000000ffff070224 */ /* 0x000fca00078e000f */
[----:B------:R0:W-:Y:S01]  /*a050*/  @P0 STG.E.U16 desc[UR36][R6.64+0x40], R42 ;  /* 0x0000402a06000986 */ /* 0x0001e2000c101524 */
[----:B------:R-:W-:Y:S01]  /*a060*/  ISETP.GT.AND P0, PT, R0, 0x28, P2 ;  /* 0x000000280000780c */ /* 0x000fe20001704270 */
[----:B0-----:R-:W-:Y:S02]  /*a070*/  @P3 IMAD.MOV.U32 R6, RZ, RZ, R14 ;  /* 0x000000ffff063224 */ /* 0x001fe400078e000e */
[----:B------:R-:W-:-:S05]  /*a080*/  @P3 IMAD.MOV.U32 R7, RZ, RZ, R15 ;  /* 0x000000ffff073224 */ /* 0x000fca00078e000f */
[----:B------:R0:W-:Y:S01]  /*a090*/  @P3 STG.E.U16 desc[UR36][R6.64+0x42], R43 ;  /* 0x0000422b06003986 */ /* 0x0001e2000c101524 */
[----:B------:R-:W-:-:S03]  /*a0a0*/  ISETP.GT.AND P3, PT, R0, 0x29, P2 ;  /* 0x000000290000780c */ /* 0x000fc60001764270 */
[----:B------:R-:W-:Y:S01]  /*a0b0*/  @P4 STG.E.U16 desc[UR36][R4.64+0x50], R44 ;  /* 0x0000502c04004986 */ /* 0x000fe2000c101524 */
[----:B------:R-:W-:-:S03]  /*a0c0*/  ISETP.GT.AND P4, PT, R0, 0x30, P1 ;  /* 0x000000300000780c */ /* 0x000fc60000f84270 */
[----:B------:R-:W-:Y:S01]  /*a0d0*/  @P5 STG.E.U16 desc[UR36][R4.64+0x52], R45 ;  /* 0x0000522d04005986 */ /* 0x000fe2000c101524 */
[----:B------:R-:W-:Y:S01]  /*a0e0*/  ISETP.GT.AND P5, PT, R0, 0x31, P1 ;  /* 0x000000310000780c */ /* 0x000fe20000fa4270 */
[----:B0-----:R-:W-:Y:S02]  /*a0f0*/  @P0 IMAD.MOV.U32 R6, RZ, RZ, R14 ;  /* 0x000000ffff060224 */ /* 0x001fe400078e000e */
        /* <DEDUP_REMOVED lines=14> */
[----:B------:R-:W-:Y:S02]  /*a1e0*/  ISETP.GT.AND P0, PT, R0, 0x38, P2 ;  /* 0x000000380000780c */ /* 0x000fe40001704270 */
[----:B0-----:R-:W-:Y:S01]  /*a1f0*/  @P3 MOV R6, R14 ;  /* 0x0000000e00063202 */ /* 0x001fe20000000f00 */
        /* <DEDUP_REMOVED lines=86> */
[C---:B------:R-:W-:Y:S02]  /*a760*/  ISETP.GT.AND P3, PT, R0.reuse, 0x78, P1 ;  /* 0x000000780000780c */ /* 0x040fe40000f64270 */
[C---:B------:R-:W-:Y:S01]  /*a770*/  ISETP.GT.AND P1, PT, R0.reuse, 0x79, P1 ;  /* 0x000000790000780c */ /* 0x040fe20000f24270 */
[----:B------:R-:W-:Y:S01]  /*a780*/  @P4 STG.E.U16 desc[UR36][R4.64+0xe0], R80 ;  /* 0x0000e05004004986 */ /* 0x000fe2000c101524 */
[----:B------:R-:W-:-:S03]  /*a790*/  ISETP.GT.AND P4, PT, R0, 0x71, P2 ;  /* 0x000000710000780c */ /* 0x000fc60001784270 */
[----:B------:R-:W-:Y:S01]  /*a7a0*/  @P5 STG.E.U16 desc[UR36][R4.64+0xe2], R81 ;  /* 0x0000e25104005986 */ /* 0x000fe2000c101524 */
[C---:B------:R-:W-:Y:S02]  /*a7b0*/  ISETP.GT.AND P5, PT, R0.reuse, 0x78, P2 ;  /* 0x000000780000780c */ /* 0x040fe400017a4270 */
[----:B------:R-:W-:Y:S01]  /*a7c0*/  ISETP.GT.AND P2, PT, R0, 0x79, P2 ;  /* 0x000000790000780c */ /* 0x000fe20001744270 */
[----:B0-----:R-:W-:Y:S01]  /*a7d0*/  @P0 IMAD.MOV.U32 R7, RZ, RZ, R15 ;  /* 0x000000ffff070224 */ /* 0x001fe200078e000f */
[----:B------:R-:W-:-:S05]  /*a7e0*/  @P0 MOV R6, R14 ;  /* 0x0000000e00060202 */ /* 0x000fca0000000f00 */
[----:B------:R0:W-:Y:S02]  /*a7f0*/  @P0 STG.E.U16 desc[UR36][R6.64+0xe0], R82 ;  /* 0x0000e05206000986 */ /* 0x0001e4000c101524 */
[----:B0-----:R-:W-:Y:S02]  /*a800*/  @P4 IMAD.MOV.U32 R6, RZ, RZ, R14 ;  /* 0x000000ffff064224 */ /* 0x001fe400078e000e */
[----:B------:R-:W-:-:S05]  /*a810*/  @P4 IMAD.MOV.U32 R7, RZ, RZ, R15 ;  /* 0x000000ffff074224 */ /* 0x000fca00078e000f */
[----:B------:R-:W-:Y:S04]  /*a820*/  @P4 STG.E.U16 desc[UR36][R6.64+0xe2], R83 ;  /* 0x0000e25306004986 */ /* 0x000fe8000c101524 */
[----:B------:R-:W-:Y:S04]  /*a830*/  @P3 STG.E.U16 desc[UR36][R4.64+0xf0], R84 ;  /* 0x0000f05404003986 */ /* 0x000fe8000c101524 */
[----:B------:R0:W-:Y:S02]  /*a840*/  @P1 STG.E.U16 desc[UR36][R4.64+0xf2], R85 ;  /* 0x0000f25504001986 */ /* 0x0001e4000c101524 */
[----:B0-----:R-:W-:-:S02]  /*a850*/  @P5 IMAD.MOV.U32 R4, RZ, RZ, R14 ;  /* 0x000000ffff045224 */ /* 0x001fc400078e000e */
[----:B------:R-:W-:-:S05]  /*a860*/  @P5 IMAD.MOV.U32 R5, RZ, RZ, R15 ;  /* 0x000000ffff055224 */ /* 0x000fca00078e000f */
[----:B------:R0:W-:Y:S04]  /*a870*/  @P5 STG.E.U16 desc[UR36][R4.64+0xf0], R86 ;  /* 0x0000f05604005986 */ /* 0x0001e8000c101524 */
[----:B------:R0:W-:Y:S02]  /*a880*/  @P2 STG.E.U16 desc[UR36][R14.64+0xf2], R87 ;  /* 0x0000f2570e002986 */ /* 0x0001e4000c101524 */
.L_x_284:
[----:B------:R-:W-:Y:S05]  /*a890*/  BSYNC B0 ;  /* 0x0000000000007941 */ /* 0x000fea0003800000 */
.L_x_32:
[----:B------:R-:W-:Y:S01]  /*a8a0*/  ULDC UR4, c[0x0][0xc] ;  /* 0x0000030000047ab9 */ /* 0x000fe20000000800 */
[----:B------:R-:W-:Y:S01]  /*a8b0*/  ULDC UR5, c[0x0][0x10] ;  /* 0x0000040000057ab9 */ /* 0x000fe20000000800 */
[----:B0-----:R-:W0:Y:S01]  /*a8c0*/  LDC R3, c[0x0][0x14] ;  /* 0x00000500ff037b82 */ /* 0x001e220000000800 */
[----:B------:R-:W-:Y:S01]  /*a8d0*/  UIMAD.WIDE.U32 UR4, UR4, UR5, URZ ;  /* 0x00000005040472a5 */ /* 0x000fe2000f8e003f */
[----:B------:R-:W-:Y:S01]  /*a8e0*/  PRMT R0, RZ, 0x7610, R0 ;  /* 0x00007610ff007816 */ /* 0x000fe20000000000 */
[----:B-----5:R-:W-:Y:S02]  /*a8f0*/  IMAD.MOV.U32 R154, RZ, RZ, -0x1 ;  /* 0xffffffffff9a7424 */ /* 0x020fe400078e00ff */
[----:B------:R-:W-:Y:S02]  /*a900*/  IMAD.MOV.U32 R23, RZ, RZ, -0x1 ;  /* 0xffffffffff177424 */ /* 0x000fe400078e00ff */
[----:B0-----:R-:W-:-:S04]  /*a910*/  IMAD.WIDE.U32 R16, R3, UR4, R16 ;  /* 0x0000000403107c25 */ /* 0x001fc8000f8e0010 */
[----:B------:R-:W-:Y:S01]  /*a920*/  IMAD R3, R3, UR5, RZ ;  /* 0x0000000503037c24 */ /* 0x000fe2000f8e02ff */
[----:B------:R-:W-:Y:S02]  /*a930*/  ULDC.64 UR4, c[0x0][0x650] ;  /* 0x0001940000047ab9 */ /* 0x000fe40000000a00 */
[----:B------:R-:W-:Y:S01]  /*a940*/  ISETP.GE.U32.AND P0, PT, R16, UR4, PT ;  /* 0x0000000410007c0c */ /* 0x000fe2000bf06070 */
[----:B------:R-:W-:-:S05]  /*a950*/  IMAD.IADD R17, R17, 0x1, R3 ;  /* 0x0000000111117824 */ /* 0x000fca00078e0203 */
[----:B------:R-:W-:-:S13]  /*a960*/  ISETP.GE.U32.AND.EX P0, PT, R17, UR5, PT, P0 ;  /* 0x0000000511007c0c */ /* 0x000fda000bf06100 */
[----:B------:R-:W-:Y:S05]  /*a970*/  @P0 BRA `(.L_x_285) ;  /* 0x0000000400640947 */ /* 0x000fea0003800000 */
[----:B------:R-:W0:Y:S01]  /*a980*/  S2R R12, SR_CTAID.X ;  /* 0x00000000000c7919 */ /* 0x000e220000002500 */
[----:B-12---:R-:W1:Y:S01]  /*a990*/  LDC.64 R10, c[0x0][0x628] ;  /* 0x00018a00ff0a7b82 */ /* 0x006e620000000a00 */
[----:B------:R-:W-:Y:S01]  /*a9a0*/  ULDC UR4, c[0x0][0x150] ;  /* 0x0000540000047ab9 */ /* 0x000fe20000000800 */
[----:B------:R-:W-:Y:S01]  /*a9b0*/  IMAD.MOV.U32 R8, RZ, RZ, R16 ;  /* 0x000000ffff087224 */ /* 0x000fe200078e0010 */
[----:B------:R-:W2:Y:S01]  /*a9c0*/  S2R R24, SR_CTAID.Y ;  /* 0x0000000000187919 */ /* 0x000ea20000002600 */
[----:B------:R-:W-:-:S04]  /*a9d0*/  MOV R9, R17 ;  /* 0x0000001100097202 */ /* 0x000fc80000000f00 */
[----:B------:R-:W2:Y:S08]  /*a9e0*/  LDC R21, c[0x0][0x144] ;  /* 0x00005100ff157b82 */ /* 0x000eb00000000800 */
[----:B------:R-:W2:Y:S08]  /*a9f0*/  LDC R0, c[0x0][0x630] ;  /* 0x00018c00ff007b82 */ /* 0x000eb00000000800 */
[----:B------:R-:W2:Y:S01]  /*aa00*/  LDC.64 R14, c[0x0][0x620] ;  /* 0x00018800ff0e7b82 */ /* 0x000ea20000000a00 */
[----:B-1----:R-:W-:-:S04]  /*aa10*/  ISETP.NE.U32.AND P0, PT, R10, RZ, PT ;  /* 0x000000ff0a00720c */ /* 0x002fc80003f05070 */
[----:B------:R-:W-:Y:S02]  /*aa20*/  ISETP.NE.AND.EX P0, PT, R11, RZ, PT, P0 ;  /* 0x000000ff0b00720c */ /* 0x000fe40003f05300 */
[----:B0-----:R-:W-:-:S05]  /*aa30*/  I2FP.F32.U32 R3, R12 ;  /* 0x0000000c00037245 */ /* 0x001fca0000201000 */
[----:B------:R-:W-:-:S04]  /*aa40*/  FMUL R3, R3, UR4 ;  /* 0x0000000403037c20 */ /* 0x000fc80008400000 */
[----:B------:R0:W1:Y:S02]  /*aa50*/  F2I.U32.TRUNC.NTZ R20, R3 ;  /* 0x0000000300147305 */ /* 0x000064000020f000 */
[----:B------:R-:W-:Y:S05]  /*aa60*/  @!P0 BRA `(.L_x_286) ;  /* 0x0000000000288947 */ /* 0x000fea0003800000 */
[----:B0-----:R-:W0:Y:S02]  /*aa70*/  LDC R3, c[0x0][0x634] ;  /* 0x00018d00ff037b82 */ /* 0x001e240000000800 */
        /* <DEDUP_REMOVED lines=9> */
.L_x_286:
[----:B------:R-:W5:Y:S01]  /*ab10*/  LDC.64 R30, c[0x0][0x640] ;  /* 0x00019000ff1e7b82 */ /* 0x000f620000000a00 */
[-CC-:B--2---:R-:W-:Y:S01]  /*ab20*/  SHF.R.U64 R23, R8, R0.reuse, R9.reuse ;  /* 0x0000000008177219 */ /* 0x184fe20000001209 */
[----:B-1----:R-:W-:Y:S01]  /*ab30*/  IMAD.MOV R20, RZ, RZ, -R20 ;  /* 0x000000ffff147224 */ /* 0x002fe200078e0a14 */
[----:B------:R-:W-:Y:S01]  /*ab40*/  SHF.R.U32.HI R0, RZ, R0, R9 ;  /* 0x00000000ff007219 */ /* 0x000fe20000011609 */
[----:B------:R-:W-:Y:S01]  /*ab50*/  ULDC UR4, c[0x0][0x154] ;  /* 0x0000550000047ab9 */ /* 0x000fe20000000800 */
[----:B0-----:R-:W-:Y:S01]  /*ab60*/  IADD3 R3, P0, RZ, -R23, RZ ;  /* 0x80000017ff037210 */ /* 0x001fe20007f1e0ff */
[----:B------:R-:W-:Y:S02]  /*ab70*/  IMAD R26, R21, R20, R12 ;  /* 0x00000014151a7224 */ /* 0x000fe400078e020c */
[----:B------:R-:W0:Y:S01]  /*ab80*/  LDC R6, c[0x0][0x618] ;  /* 0x00018600ff067b82 */ /* 0x000e220000000800 */
[----:B------:R-:W-:Y:S02]  /*ab90*/  IMAD.MOV.U32 R7, RZ, RZ, 0x1 ;  /* 0x00000001ff077424 */ /* 0x000fe400078e00ff */
[----:B------:R-:W-:-:S04]  /*aba0*/  IMAD.X R5, RZ, RZ, ~R0, P0 ;  /* 0x000000ffff057224 */ /* 0x000fc800000e0e00 */
[-C--:B------:R-:W-:Y:S01]  /*abb0*/  IMAD R0, R5, R14.reuse, RZ ;  /* 0x0000000e05007224 */ /* 0x080fe200078e02ff */
[----:B------:R-:W1:Y:S01]  /*abc0*/  LDC R8, c[0x0][0x608] ;  /* 0x00018200ff087b82 */ /* 0x000e620000000800 */
[----:B------:R-:W-:-:S04]  /*abd0*/  IMAD.WIDE.U32 R4, R3, R14, R16 ;  /* 0x0000000e03047225 */ /* 0x000fc800078e0010 */
[----:B------:R-:W-:Y:S01]  /*abe0*/  IMAD R3, R3, R15, R0 ;  /* 0x0000000f03037224 */ /* 0x000fe200078e0200 */
[----:B------:R-:W-:Y:S02]  /*abf0*/  I2FP.F32.U32 R0, R24 ;  /* 0x0000001800007245 */ /* 0x000fe40000201000 */
[----:B------:R-:W2:Y:S01]  /*ac00*/  LDC R28, c[0x0][0x658] ;  /* 0x00019600ff1c7b82 */ /* 0x000ea20000000800 */
[----:B------:R-:W-:Y:S01]  /*ac10*/  IMAD.IADD R3, R5, 0x1, R3 ;  /* 0x0000000105037824 */ /* 0x000fe200078e0203 */
[----:B-----5:R-:W-:Y:S01]  /*ac20*/  ISETP.NE.U32.AND P0, PT, R30, RZ, PT ;  /* 0x000000ff1e00720c */ /* 0x020fe20003f05070 */
[----:B------:R-:W-:Y:S01]  /*ac30*/  FMUL R0, R0, UR4 ;  /* 0x0000000400007c20 */ /* 0x000fe20008400000 */
[----:B------:R-:W-:Y:S02]  /*ac40*/  IMAD.MOV.U32 R5, RZ, RZ, -0x1 ;  /* 0xffffffffff057424 */ /* 0x000fe400078e00ff */
[----:B------:R-:W-:Y:S01]  /*ac50*/  ISETP.NE.AND.EX P0, PT, R31, RZ, PT, P0 ;  /* 0x000000ff1f00720c */ /* 0x000fe20003f05300 */
[----:B------:R1:W2:Y:S01]  /*ac60*/  F2I.U32.TRUNC.NTZ R13, R0 ;  /* 0x00000000000d7305 */ /* 0x0002a2000020f000 */
[----:B------:R-:W3:Y:S01]  /*ac70*/  LDC R15, c[0x0][0x148] ;  /* 0x00005200ff0f7b82 */ /* 0x000ee20000000800 */
[----:B0-----:R-:W-:-:S02]  /*ac80*/  SHF.R.U64 R12, R4, R6, R3 ;  /* 0x00000006040c7219 */ /* 0x001fc40000001203 */
[----:B------:R-:W-:-:S05]  /*ac90*/  SHF.R.U32.HI R3, RZ, R6, R3 ;  /* 0x00000006ff037219 */ /* 0x000fca0000011603 */
[----:B------:R-:W0:Y:S01]  /*aca0*/  LDC R20, c[0x0][0x600] ;  /* 0x00018000ff147b82 */ /* 0x000e220000000800 */
[-CC-:B-1----:R-:W-:Y:S02]  /*acb0*/  SHF.R.U64 R10, R12, R8.reuse, R3.reuse ;  /* 0x000000080c0a7219 */ /* 0x182fe40000001203 */
[----:B------:R-:W-:-:S05]  /*acc0*/  SHF.R.U32.HI R3, RZ, R8, R3 ;  /* 0x00000008ff037219 */ /* 0x000fca0000011603 */
[----:B------:R-:W1:Y:S01]  /*acd0*/  LDC R21, c[0x0][0x648] ;  /* 0x00019200ff157b82 */ /* 0x000e620000000800 */
[-C--:B--2---:R-:W-:Y:S02]  /*ace0*/  SHF.L.U32 R4, R5, R28.reuse, RZ ;  /* 0x0000001c05047219 */ /* 0x084fe400000006ff */
[-CC-:B------:R-:W-:Y:S02]  /*acf0*/  SHF.R.U64 R14, R10, R28.reuse, R3.reuse ;  /* 0x0000001c0a0e7219 */ /* 0x180fe40000001203 */
[----:B------:R-:W-:Y:S02]  /*ad00*/  SHF.R.U32.HI R5, RZ, R28, R3 ;  /* 0x0000001cff057219 */ /* 0x000fe40000011603 */
[----:B------:R-:W-:Y:S01]  /*ad10*/  LOP3.LUT R153, RZ, R4, RZ, 0x33, !PT ;  /* 0x00000004ff997212 */ /* 0x000fe200078e33ff */
[----:B------:R-:W2:Y:S01]  /*ad20*/  LDC R25, c[0x0][0x638] ;  /* 0x00018e00ff197b82 */ /* 0x000ea20000000800 */
[----:B------:R-:W-:Y:S01]  /*ad30*/  SHF.L.U32 R28, R7, R28, RZ ;  /* 0x0000001c071c7219 */ /* 0x000fe200000006ff */
[----:B------:R-:W-:-:S06]  /*ad40*/  IMAD.MOV.U32 R4, RZ, RZ, R14 ;  /* 0x000000ffff047224 */ /* 0x000fcc00078e000e */
[----:B------:R-:W0:Y:S01]  /*ad50*/  LDC R27, c[0x0][0x610] ;  /* 0x00018400ff1b7b82 */ /* 0x000e220000000800 */
[----:B------:R-:W-:Y:S05]  /*ad60*/  @!P0 BRA `(.L_x_287) ;  /* 0x0000000000288947 */ /* 0x000fea0003800000 */
[----:B------:R-:W5:Y:S02]  /*ad70*/  LDC R3, c[0x0][0x64c] ;  /* 0x00019300ff037b82 */ /* 0x000f640000000800 */
[----:B-----5:R-:W-:-:S04]  /*ad80*/  IADD3 R3, P0, R14, R3, RZ ;  /* 0x000000030e037210 */ /* 0x020fc80007f1e0ff */
[----:B------:R-:W-:-:S05]  /*ad90*/  IADD3.X R11, RZ, R5, RZ, P0, !PT ;  /* 0x00000005ff0b7210 */ /* 0x000fca00007fe4ff */
[----:B------:R-:W-:-:S04]  /*ada0*/  IMAD.WIDE.U32 R4, R11, R30, RZ ;  /* 0x0000001e0b047225 */ /* 0x000fc800078e00ff */
[----:B------:R-:W-:-:S04]  /*adb0*/  IMAD.WIDE.U32 R6, P0, R3, R31, R4 ;  /* 0x0000001f03067225 */ /* 0x000fc80007800004 */
[----:B------:R-:W-:-:S04]  /*adc0*/  IMAD.WIDE.U32 R4, R3, R30, RZ ;  /* 0x0000001e03047225 */ /* 0x000fc800078e00ff */
[----:B------:R-:W-:Y:S01]  /*add0*/  IMAD.X R9, RZ, RZ, RZ, P0 ;  /* 0x000000ffff097224 */ /* 0x000fe200000e06ff */
[----:B------:R-:W-:Y:S01]  /*ade0*/  IADD3 RZ, P0, R5, R6, RZ ;  /* 0x0000000605ff7210 */ /* 0x000fe20007f1e0ff */
[----:B------:R-:W-:-:S04]  /*adf0*/  IMAD.MOV.U32 R8, RZ, RZ, R7 ;  /* 0x000000ffff087224 */ /* 0x000fc800078e0007 */
[----:B------:R-:W-:-:S08]  /*ae00*/  IMAD.WIDE.U32.X R4, R11, R31, R8, P0 ;  /* 0x0000001f0b047225 */ /* 0x000fd000000e0408 */
.L_x_287:
[----:B------:R-:W-:Y:S01]  /*ae10*/  ISETP.NE.AND P0, PT, R2, 0x1, PT ;  /* 0x000000010200780c */ /* 0x000fe20003f05270 */
[----:B------:R-:W-:Y:S01]  /*ae20*/  IMAD.MOV R13, RZ, RZ, -R13 ;  /* 0x000000ffff0d7224 */ /* 0x000fe200078e0a0d */
[----:B-1----:R-:W-:Y:S01]  /*ae30*/  SHF.R.U64 R0, R4, R21, R5 ;  /* 0x0000001504007219 */ /* 0x002fe20000001205 */
[----:B0-----:R-:W-:Y:S01]  /*ae40*/  VIADD R5, R20, 0xffffffff ;  /* 0xffffffff14057836 */ /* 0x001fe20000000000 */
[----:B------:R-:W-:-:S03]  /*ae50*/  LOP3.LUT R153, R10, R153, RZ, 0xc0, !PT ;  /* 0x000000990a997212 */ /* 0x000fc600078ec0ff */
[----:B------:R-:W-:Y:S01]  /*ae60*/  IMAD.MOV R3, RZ, RZ, -R0 ;  /* 0x000000ffff037224 */ /* 0x000fe200078e0a00 */
[----:B------:R-:W-:Y:S01]  /*ae70*/  LOP3.LUT R5, R12, R5, RZ, 0xc0, !PT ;  /* 0x000000050c057212 */ /* 0x000fe200078ec0ff */
[----:B------:R-:W-:Y:S02]  /*ae80*/  IMAD R153, R28, R0, R153 ;  /* 0x000000001c997224 */ /* 0x000fe400078e0299 */
[----:B--2---:R-:W-:Y:S02]  /*ae90*/  IMAD R0, R3, R25, R14 ;  /* 0x0000001903007224 */ /* 0x004fe400078e020e */
[----:B---3--:R-:W-:Y:S02]  /*aea0*/  @P0 IMAD R26, R15, R13, R24 ;  /* 0x0000000d0f1a0224 */ /* 0x008fe400078e0218 */
[----:B------:R-:W-:Y:S02]  /*aeb0*/  IMAD R4, R0, R20, R5 ;  /* 0x0000001400047224 */ /* 0x000fe400078e0205 */
[----:B------:R-:W-:-:S02]  /*aec0*/  IMAD R153, R153, R27, R26 ;  /* 0x0000001b99997224 */ /* 0x000fc400078e021a */
[----:B------:R-:W-:-:S03]  /*aed0*/  IMAD.MOV.U32 R3, RZ, RZ, 0x1 ;  /* 0x00000001ff037424 */ /* 0x000fc600078e00ff */
[----:B------:R-:W-:Y:S02]  /*aee0*/  SEL R154, R4, R153, !P0 ;  /* 0x00000099049a7207 */ /* 0x000fe40004000000 */
[----:B------:R-:W-:Y:S02]  /*aef0*/  PRMT R0, R3, 0x7610, R0 ;  /* 0x0000761003007816 */ /* 0x000fe40000000000 */
[----:B------:R-:W-:-:S07]  /*af00*/  SEL R153, R153, R4, !P0 ;  /* 0x0000000499997207 */ /* 0x000fce0004000000 */
.L_x_285:
[----:B------:R-:W-:-:S13]  /*af10*/  LOP3.LUT P0, RZ, R0, 0xff, RZ, 0xc0, !PT ;  /* 0x000000ff00ff7812 */ /* 0x000fda000780c0ff */
[----:B------:R-:W-:Y:S05]  /*af20*/  @P0 BRA `(.L_x_288) ;  /* 0xffffff6000bc0947 */ /* 0x000fea000383ffff */
[----:B------:R-:W-:Y:S05]  /*af30*/  EXIT ;  /* 0x000000000000794d */ /* 0x000fea0003800000 */
.L_x_7:
[----:B------:R-:W-:Y:S01]  /*af40*/  ULDC.64 UR4, c[0x0][0x650] ;  /* 0x0001940000047ab9 */ /* 0x000fe20000000a00 */
[----:B------:R-:W-:Y:S01]  /*af50*/  PRMT R6, RZ, 0x7610, R6 ;  /* 0x00007610ff067816 */ /* 0x000fe20000000006 */
[----:B------:R-:W-:Y:S01]  /*af60*/  IMAD.MOV.U32 R12, RZ, RZ, -0x1 ;  /* 0xffffffffff0c7424 */ /* 0x000fe200078e00ff */
[----:B------:R-:W-:Y:S01]  /*af70*/  ISETP.GE.U32.AND P0, PT, R16, UR4, PT ;  /* 0x0000000410007c0c */ /* 0x000fe2000bf06070 */
[----:B------:R-:W-:Y:S02]  /*af80*/  IMAD.MOV.U32 R20, RZ, RZ, -0x1 ;  /* 0xffffffffff147424 */ /* 0x000fe400078e00ff */
[----:B------:R-:W-:Y:S01]  /*af90*/  IMAD.MOV.U32 R13, RZ, RZ, -0x1 ;  /* 0xffffffffff0d7424 */ /* 0x000fe200078e00ff */
[----:B------:R-:W-:-:S13]  /*afa0*/  ISETP.GE.U32.AND.EX P0, PT, R17, UR5, PT, P0 ;  /* 0x0000000511007c0c */ /* 0x000fda000bf06100 */
[----:B------:R-:W-:Y:S05]  /*afb0*/  @P0 BRA `(.L_x_289) ;  /* 0x0000000400280947 */ /* 0x000fea0003800000 */
[----:B------:R-:W0:Y:S01]  /*afc0*/  LDC.64 R14, c[0x0][0x628] ;  /* 0x00018a00ff0e7b82 */ /* 0x000e220000000a00 */
[----:B------:R-:W-:Y:S01]  /*afd0*/  MOV R12, R16 ;  /* 0x00000010000c7202 */ /* 0x000fe20000000f00 */
[----:B------:R-:W-:-:S06]  /*afe0*/  IMAD.MOV.U32 R13, RZ, RZ, R17 ;  /* 0x000000ffff0d7224 */ /* 0x000fcc00078e0011 */
        /* <DEDUP_REMOVED lines=15> */
.L_x_290:
[----:B------:R-:W0:Y:S01]  /*b0e0*/  LDC.64 R28, c[0x0][0x640] ;  /* 0x00019000ff1c7b82 */ /* 0x000e220000000a00 */
[-CC-:B------:R-:W-:Y:S01]  /*b0f0*/  SHF.R.U64 R22, R12, R6.reuse, R13.reuse ;  /* 0x000000060c167219 */ /* 0x180fe2000000120d */
[----:B------:R-:W-:Y:S01]  /*b100*/  IMAD.MOV.U32 R30, RZ, RZ, 0x1 ;  /* 0x00000001ff1e7424 */ /* 0x000fe200078e00ff */
[----:B------:R-:W-:Y:S02]  /*b110*/  SHF.R.U32.HI R6, RZ, R6, R13 ;  /* 0x00000006ff067219 */ /* 0x000fe4000001160d */
        /* <DEDUP_REMOVED lines=8> */
[----:B------:R-:W-:Y:S01]  /*b1a0*/  IMAD.IADD R9, R9, 0x1, R11 ;  /* 0x0000000109097824 */ /* 0x000fe200078e020b */
[----:B0-----:R-:W-:-:S04]  /*b1b0*/  ISETP.NE.U32.AND P0, PT, R28, RZ, PT ;  /* 0x000000ff1c00720c */ /* 0x001fc80003f05070 */
[----:B------:R-:W-:Y:S02]  /*b1c0*/  ISETP.NE.AND.EX P0, PT, R29, RZ, PT, P0 ;  /* 0x000000ff1d00720c */ /* 0x000fe40003f05300 */
[----:B------:R-:W0:Y:S01]  /*b1d0*/  LDC R20, c[0x0][0x600] ;  /* 0x00018000ff147b82 */ /* 0x000e220000000800 */
[-CC-:B-1----:R-:W-:Y:S01]  /*b1e0*/  SHF.R.U64 R14, R8, R10.reuse, R9.reuse ;  /* 0x0000000a080e7219 */ /* 0x182fe20000001209 */
[----:B------:R-:W-:Y:S01]  /*b1f0*/  IMAD.MOV.U32 R8, RZ, RZ, -0x1 ;  /* 0xffffffffff087424 */ /* 0x000fe200078e00ff */
[----:B------:R-:W-:-:S05]  /*b200*/  SHF.R.U32.HI R9, RZ, R10, R9 ;  /* 0x0000000aff097219 */ /* 0x000fca0000011609 */
[----:B------:R-:W1:Y:S01]  /*b210*/  LDC R24, c[0x0][0x648] ;  /* 0x00019200ff187b82 */ /* 0x000e620000000800 */
[-CC-:B--2---:R-:W-:Y:S02]  /*b220*/  SHF.R.U64 R23, R14, R12.reuse, R9.reuse ;  /* 0x0000000c0e177219 */ /* 0x184fe40000001209 */
[----:B------:R-:W-:-:S05]  /*b230*/  SHF.R.U32.HI R6, RZ, R12, R9 ;  /* 0x0000000cff067219 */ /* 0x000fca0000011609 */
[----:B------:R-:W2:Y:S01]  /*b240*/  LDC R26, c[0x0][0x638] ;  /* 0x00018e00ff1a7b82 */ /* 0x000ea20000000800 */
[-C--:B---3--:R-:W-:Y:S02]  /*b250*/  SHF.L.U32 R8, R8, R27.reuse, RZ ;  /* 0x0000001b08087219 */ /* 0x088fe400000006ff */
[-CC-:B------:R-:W-:Y:S02]  /*b260*/  SHF.R.U64 R25, R23, R27.reuse, R6.reuse ;  /* 0x0000001b17197219 */ /* 0x180fe40000001206 */
[----:B------:R-:W-:Y:S02]  /*b270*/  LOP3.LUT R32, RZ, R8, RZ, 0x33, !PT ;  /* 0x00000008ff207212 */ /* 0x000fe400078e33ff */
[----:B------:R-:W-:Y:S01]  /*b280*/  SHF.R.U32.HI R9, RZ, R27, R6 ;  /* 0x0000001bff097219 */ /* 0x000fe20000011606 */
[----:B------:R-:W3:Y:S01]  /*b290*/  LDC R31, c[0x0][0x610] ;  /* 0x00018400ff1f7b82 */ /* 0x000ee20000000800 */
[----:B------:R-:W-:Y:S01]  /*b2a0*/  IMAD.MOV.U32 R8, RZ, RZ, R25 ;  /* 0x000000ffff087224 */ /* 0x000fe200078e0019 */
[----:B------:R-:W-:Y:S06]  /*b2b0*/  @!P0 BRA `(.L_x_291) ;  /* 0x0000000000288947 */ /* 0x000fec0003800000 */
[----:B------:R-:W4:Y:S02]  /*b2c0*/  LDC R6, c[0x0][0x64c] ;  /* 0x00019300ff067b82 */ /* 0x000f240000000800 */
[----:B----4-:R-:W-:-:S04]  /*b2d0*/  IADD3 R13, P0, R25, R6, RZ ;  /* 0x00000006190d7210 */ /* 0x010fc80007f1e0ff */
        /* <DEDUP_REMOVED lines=8> */
.L_x_291:
[----:B------:R-:W-:Y:S01]  /*b360*/  ISETP.NE.AND P0, PT, R2, 0x1, PT ;  /* 0x000000010200780c */ /* 0x000fe20003f05270 */
[----:B------:R-:W-:Y:S01]  /*b370*/  IMAD.MOV.U32 R13, RZ, RZ, R22 ;  /* 0x000000ffff0d7224 */ /* 0x000fe200078e0016 */
[----:B-1----:R-:W-:Y:S01]  /*b380*/  SHF.R.U64 R6, R8, R24, R9 ;  /* 0x0000001808067219 */ /* 0x002fe20000001209 */
[----:B0-----:R-:W-:Y:S01]  /*b390*/  VIADD R9, R20, 0xffffffff ;  /* 0xffffffff14097836 */ /* 0x001fe20000000000 */
[----:B------:R-:W-:Y:S02]  /*b3a0*/  SHF.L.U32 R30, R30, R27, RZ ;  /* 0x0000001b1e1e7219 */ /* 0x000fe400000006ff */
[----:B------:R-:W-:Y:S01]  /*b3b0*/  LOP3.LUT R5, R23, R32, RZ, 0xc0, !PT ;  /* 0x0000002017057212 */ /* 0x000fe200078ec0ff */
[----:B------:R-:W-:-:S04]  /*b3c0*/  IMAD.MOV R8, RZ, RZ, -R6 ;  /* 0x000000ffff087224 */ /* 0x000fc800078e0a06 */
[----:B------:R-:W-:Y:S01]  /*b3d0*/  IMAD R6, R30, R6, R5 ;  /* 0x000000061e067224 */ /* 0x000fe200078e0205 */
[----:B------:R-:W-:Y:S01]  /*b3e0*/  LOP3.LUT R5, R14, R9, RZ, 0xc0, !PT ;  /* 0x000000090e057212 */ /* 0x000fe200078ec0ff */
[----:B------:R-:W-:Y:S02]  /*b3f0*/  @P0 IMAD R3, R7, R21, R4 ;  /* 0x0000001507030224 */ /* 0x000fe400078e0204 */
[----:B--2---:R-:W-:Y:S02]  /*b400*/  IMAD R4, R8, R26, R25 ;  /* 0x0000001a08047224 */ /* 0x004fe400078e0219 */
[----:B---3--:R-:W-:Y:S02]  /*b410*/  IMAD R3, R6, R31, R3 ;  /* 0x0000001f06037224 */ /* 0x008fe400078e0203 */
[----:B------:R-:W-:Y:S02]  /*b420*/  IMAD R4, R4, R20, R5 ;  /* 0x0000001404047224 */ /* 0x000fe400078e0205 */
[----:B------:R-:W-:-:S03]  /*b430*/  IMAD.MOV.U32 R6, RZ, RZ, 0x1 ;  /* 0x00000001ff067424 */ /* 0x000fc600078e00ff */
[----:B------:R-:W-:Y:S02]  /*b440*/  SEL R20, R4, R3, !P0 ;  /* 0x0000000304147207 */ /* 0x000fe40004000000 */
[----:B------:R-:W-:-:S07]  /*b450*/  SEL R12, R3, R4, !P0 ;  /* 0x00000004030c7207 */ /* 0x000fce0004000000 */
.L_x_289:
[----:B------:R-:W-:-:S08]  /*b460*/  NOP ;  /* 0x0000000000007918 */ /* 0x000fd00000000000 */
[----:B------:R-:W0:-:S00]  /*b470*/  USETMAXREG.DEALLOC.CTAPOOL 0x28 ;  /* 0x00000028000079c8 */ /* 0x000e0000080e0500 */
[----:B0-----:R-:W-:-:S13]  /*b480*/  ISETP.NE.AND P0, PT, R0, RZ, PT ;  /* 0x000000ff0000720c */ /* 0x001fda0003f05270 */
[----:B------:R-:W-:Y:S05]  /*b490*/  @P0 EXIT ;  /* 0x000000000000094d */ /* 0x000fea0003800000 */
[----:B------:R-:W-:Y:S01]  /*b4a0*/  LOP3.LUT P0, RZ, R6, 0xff, RZ, 0xc0, !PT ;  /* 0x000000ff06ff7812 */ /* 0x000fe2000780c0ff */
[----:B------:R-:W-:Y:S02]  /*b4b0*/  IMAD.MOV.U32 R10, RZ, RZ, 0x1 ;  /* 0x00000001ff0a7424 */ /* 0x000fe400078e00ff */
[----:B------:R-:W-:-:S10]  /*b4c0*/  IMAD.MOV.U32 R9, RZ, RZ, RZ ;  /* 0x000000ffff097224 */ /* 0x000fd400078e00ff */
[----:B------:R-:W-:Y:S05]  /*b4d0*/  @!P0 BRA `(.L_x_292) ;  /* 0x0000000c00988947 */ /* 0x000fea0003800000 */
[----:B------:R-:W0:Y:S01]  /*b4e0*/  LDC R0, c[0x0][0x28c] ;  /* 0x0000a300ff007b82 */ /* 0x000e220000000800 */
[----:B------:R-:W-:Y:S01]  /*b4f0*/  ULDC UR5, c[0x0][0x658] ;  /* 0x0001960000057ab9 */ /* 0x000fe20000000800 */
[----:B------:R-:W-:Y:S01]  /*b500*/  UMOV UR11, 0xffffffff ;  /* 0xffffffff000b7882 */ /* 0x000fe20000000000 */
[----:B------:R-:W-:Y:S01]  /*b510*/  UMOV UR17, 0x1 ;  /* 0x0000000100117882 */ /* 0x000fe20000000000 */
[----:B------:R-:W-:Y:S01]  /*b520*/  USHF.L.U32 UR11, UR11, UR5, URZ ;  /* 0x000000050b0b7299 */ /* 0x000fe2000800063f */
[----:B------:R-:W-:Y:S01]  /*b530*/  BSSY B0, `(.L_x_292) ;  /* 0x00000e0000007945 */ /* 0x000fe20003800000 */
[----:B------:R-:W-:Y:S01]  /*b540*/  ULDC UR9, c[0x0][0xc] ;  /* 0x0000030000097ab9 */ /* 0x000fe20000000800 */
[----:B------:R-:W-:Y:S01]  /*b550*/  ULDC UR16, c[0x0][0x10] ;  /* 0x0000040000107ab9 */ /* 0x000fe20000000800 */
[----:B------:R-:W1:Y:S01]  /*b560*/  S2UR UR8, SR_CgaCtaId ;  /* 0x00000000000879c3 */ /* 0x000e620000008800 */
[----:B------:R-:W-:Y:S01]  /*b570*/  ULOP3.LUT UR13, URZ, UR11, URZ, 0x33, !UPT ;  /* 0x0000000b3f0d7292 */ /* 0x000fe2000f8e333f */
[----:B------:R-:W-:Y:S01]  /*b580*/  LOP3.LUT R11, R19, 0x2, RZ, 0xfc, !PT ;  /* 0x00000002130b7812 */ /* 0x000fe200078efcff */
[----:B------:R-:W-:Y:S01]  /*b590*/  IMAD.MOV.U32 R10, RZ, RZ, 0x1 ;  /* 0x00000001ff0a7424 */ /* 0x000fe200078e00ff */
[----:B------:R-:W-:Y:S01]  /*b5a0*/  ULDC UR4, c[0x0][0x600] ;  /* 0x0001800000047ab9 */ /* 0x000fe20000000800 */
[----:B------:R-:W-:Y:S01]  /*b5b0*/  IMAD.MOV.U32 R9, RZ, RZ, RZ ;  /* 0x000000ffff097224 */ /* 0x000fe200078e00ff */
[----:B------:R-:W-:Y:S01]  /*b5c0*/  UMOV UR19, 0x1111 ;  /* 0x0000111100137882 */ /* 0x000fe20000000000 */
[----:B------:R-:W-:-:S02]  /*b5d0*/  UIADD3 UR4, UR4, -0x1, URZ ;  /* 0xffffffff04047890 */ /* 0x000fc4000fffe03f */
[----:B------:R-:W-:Y:S01]  /*b5e0*/  USHF.L.U32 UR5, UR17, UR5, URZ ;  /* 0x0000000511057299 */ /* 0x000fe2000800063f */
[----:B------:R-:W-:Y:S01]  /*b5f0*/  ULDC.64 UR28, c[0x0][0x198] ;  /* 0x00006600001c7ab9 */ /* 0x000fe20000000a00 */
[----:B0-----:R-:W-:-:S05]  /*b600*/  VIADD R0, R0, 0x3f ;  /* 0x0000003f00007836 */ /* 0x001fca0000000000 */
[----:B------:R-:W-:Y:S01]  /*b610*/  SHF.R.S32.HI R3, RZ, 0x1f, R0 ;  /* 0x0000001fff037819 */ /* 0x000fe20000011400 */
[----:B-1----:R-:W-:-:S03]  /*b620*/  USHF.R.U32.HI UR27, URZ, 0x2, UR8 ;  /* 0x000000023f1b7899 */ /* 0x002fc60008011608 */
[----:B------:R-:W-:Y:S01]  /*b630*/  LEA.HI R3, R3, R0, RZ, 0x6 ;  /* 0x0000000003037211 */ /* 0x000fe200078f30ff */
[----:B------:R-:W-:Y:S01]  /*b640*/  ULOP3.LUT UR10, UR8, 0x3, URZ, 0xc0, !UPT ;  /* 0x00000003080a7892 */ /* 0x000fe2000f8ec03f */
[----:B------:R-:W-:Y:S01]  /*b650*/  MOV R0, 0x1 ;  /* 0x0000000100007802 */ /* 0x000fe20000000f00 */
[----:B------:R-:W-:Y:S01]  /*b660*/  USHF.L.U32 UR6, UR8, 0x5, URZ ;  /* 0x0000000508067899 */ /* 0x000fe2000800063f */
[--C-:B------:R-:W-:Y:S01]  /*b670*/  SHF.R.S32.HI R8, RZ, 0x6, R3.reuse ;  /* 0x00000006ff087819 */ /* 0x100fe20000011403 */
[----:B------:R-:W-:Y:S01]  /*b680*/  USHF.L.U32 UR7, UR8, 0xb, URZ ;  /* 0x0000000b08077899 */ /* 0x000fe2000800063f */
[----:B------:R-:W-:Y:S01]  /*b690*/  PRMT R3, R0, 0x7610, R3 ;  /* 0x0000761000037816 */ /* 0x000fe20000000003 */
[----:B------:R-:W-:Y:S02]  /*b6a0*/  ULOP3.LUT UR8, UR8, 0xfffffffc, URZ, 0xc0, !UPT ;  /* 0xfffffffc08087892 */ /* 0x000fe4000f8ec03f */
[----:B------:R-:W-:Y:S01]  /*b6b0*/  UISETP.GT.U32.AND UP0, UPT, UR10, 0xffff, UPT ;  /* 0x0000ffff0a00788c */ /* 0x000fe2000bf04070 */
[----:B------:R-:W-:Y:S01]  /*b6c0*/  VIADD R0, R8, 0x1 ;  /* 0x0000000108007836 */ /* 0x000fe20000000000 */
[----:B------:R-:W-:-:S02]  /*b6d0*/  ULOP3.LUT UR12, UR8, 0x1, URZ, 0xfc, !UPT ;  /* 0x00000001080c7892 */ /* 0x000fc4000f8efc3f */
[----:B------:R-:W-:Y:S02]  /*b6e0*/  ULOP3.LUT UR14, UR8, 0x2, URZ, 0xfc, !UPT ;  /* 0x00000002080e7892 */ /* 0x000fe4000f8efc3f */
[----:B------:R-:W-:Y:S02]  /*b6f0*/  USHF.L.U32 UR11, UR17, UR8, URZ ;  /* 0x00000008110b7299 */ /* 0x000fe4000800063f */
[----:B------:R-:W-:Y:S02]  /*b700*/  ULOP3.LUT UR15, UR8, 0x3, URZ, 0xfc, !UPT ;  /* 0x00000003080f7892 */ /* 0x000fe4000f8efc3f */
[----:B------:R-:W-:Y:S02]  /*b710*/  UIMAD.WIDE.U32 UR8, UR9, UR16, URZ ;  /* 0x00000010090872a5 */ /* 0x000fe4000f8e003f */
[----:B------:R-:W-:Y:S02]  /*b720*/  USHF.L.U32 UR12, UR17, UR12, URZ ;  /* 0x0000000c110c7299 */ /* 0x000fe4000800063f */
[----:B------:R-:W-:-:S02]  /*b730*/  USHF.L.U32 UR14, UR17, UR14, URZ ;  /* 0x0000000e110e7299 */ /* 0x000fc4000800063f */
[----:B------:R-:W-:Y:S01]  /*b740*/  USEL UR10, UR10, 0xffff, !UP0 ;  /* 0x0000ffff0a0a7887 */ /* 0x000fe2000c000000 */
[----:B------:R-:W-:Y:S01]  /*b750*/  ULDC UR16, c[0x0][0x14] ;  /* 0x0000050000107ab9 */ /* 0x000fe20000000800 */
[----:B------:R-:W-:Y:S02]  /*b760*/  USHF.L.U32 UR15, UR17, UR15, URZ ;  /* 0x0000000f110f7299 */ /* 0x000fe4000800063f */
[----:B------:R-:W-:Y:S02]  /*b770*/  UIMAD.WIDE.U32 UR22, UR8, UR16, URZ ;  /* 0x00000010081672a5 */ /* 0x000fe4000f8e003f */
[----:B------:R-:W-:Y:S02]  /*b780*/  UIMAD UR21, UR9, UR16, URZ ;  /* 0x00000010091572a4 */ /* 0x000fe4000f8e023f */
[----:B------:R-:W-:Y:S02]  /*b790*/  ULOP3.LUT UR11, UR14, UR11, UR12, 0xfe, !UPT ;  /* 0x0000000b0e0b7292 */ /* 0x000fe4000f8efe0c */
[----:B------:R-:W-:-:S02]  /*b7a0*/  ULOP3.LUT UR10, UR10, 0xffff, URZ, 0xc0, !UPT ;  /* 0x0000ffff0a0a7892 */ /* 0x000fc4000f8ec03f */
[----:B------:R-:W-:Y:S02]  /*b7b0*/  ULOP3.LUT UR6, UR6, 0x60, URZ, 0xc0, !UPT ;  /* 0x0000006006067892 */ /* 0x000fe4000f8ec03f */
[----:B------:R-:W-:Y:S02]  /*b7c0*/  ULOP3.LUT UR7, UR7, 0x1800, URZ, 0xc0, !UPT ;  /* 0x0000180007077892 */ /* 0x000fe4000f8ec03f */
[----:B------:R-:W-:Y:S02]  /*b7d0*/  UIADD3 UR21, UR23, UR21, URZ ;  /* 0x0000001517157290 */ /* 0x000fe4000fffe03f */
[----:B------:R-:W-:Y:S02]  /*b7e0*/  ULOP3.LUT UR18, UR11, UR15, URZ, 0xfc, !UPT ;  /* 0x0000000f0b127292 */ /* 0x000fe4000f8efc3f */
[----:B------:R-:W-:-:S12]  /*b7f0*/  USHF.L.U32 UR19, UR19, UR10, URZ ;  /* 0x0000000a13137299 */ /* 0x000fd8000800063f */
.L_x_303:
[----:B------:R-:W-:-:S03]  /*b800*/  UMOV UR8, 0xffffffff ;  /* 0xffffffff00087882 */ /* 0x000fc60000000000 */
[----:B------:R-:W-:Y:S05]  /*b810*/  BRA.DIV UR8, `(.L_x_293) ;  /* 0x0000000e08b07947 */ /* 0x000fea000b800000 */
[----:B------:R-:W-:-:S13]  /*b820*/  ELECT P6, URZ, PT ;  /* 0x00000000003f782f */ /* 0x000fda00038c0000 */
.L_x_314:
[----:B------:R-:W0:Y:S01]  /*b830*/  LDC R4, c[0x0][0x28c] ;  /* 0x0000a300ff047b82 */ /* 0x000e220000000800 */
[----:B------:R-:W-:Y:S01]  /*b840*/  BSSY B1, `(.L_x_294) ;  /* 0x000003c000017945 */ /* 0x000fe20003800000 */
[----:B0-----:R-:W-:-:S13]  /*b850*/  ISETP.LT.OR P6, PT, R4, 0x1, !P6 ;  /* 0x000000010400780c */ /* 0x001fda00077c1670 */
[----:B------:R-:W-:Y:S05]  /*b860*/  @P6 BRA `(.L_x_295) ;  /* 0x0000000000e46947 */ /* 0x000fea0003800000 */
[----:B------:R-:W-:Y:S01]  /*b870*/  LEA R12, R12, UR27, 0x2 ;  /* 0x0000001b0c0c7c11 */ /* 0x000fe2000f8e10ff */
[----:B------:R-:W-:Y:S01]  /*b880*/  IMAD.MOV.U32 R15, RZ, RZ, RZ ;  /* 0x000000ffff0f7224 */ /* 0x000fe200078e00ff */
[----:B------:R-:W-:Y:S01]  /*b890*/  LEA R20, R20, UR6, 0x7 ;  /* 0x0000000614147c11 */ /* 0x000fe2000f8e38ff */
[----:B------:R-:W-:Y:S02]  /*b8a0*/  IMAD.MOV.U32 R4, RZ, RZ, R0 ;  /* 0x000000ffff047224 */ /* 0x000fe400078e0000 */
[----:B------:R-:W-:Y:S02]  /*b8b0*/  IMAD.MOV.U32 R5, RZ, RZ, R10 ;  /* 0x000000ffff057224 */ /* 0x000fe400078e000a */
[----:B------:R-:W-:Y:S02]  /*b8c0*/  IMAD.MOV.U32 R6, RZ, RZ, R9 ;  /* 0x000000ffff067224 */ /* 0x000fe400078e0009 */
[----:B------:R-:W-:-:S07]  /*b8d0*/  IMAD.SHL.U32 R14, R12, 0x40, RZ ;  /* 0x000000400c0e7824 */ /* 0x000fce00078e00ff */
.L_x_298:
[----:B------:R-:W0:Y:S01]  /*b8e0*/  S2R R12, SR_CgaCtaId ;  /* 0x00000000000c7919 */ /* 0x000e220000008800 */
[----:B------:R-:W-:Y:S02]  /*b8f0*/  MOV R7, 0x400 ;  /* 0x0000040000077802 */ /* 0x000fe40000000f00 */
[----:B------:R-:W-:Y:S02]  /*b900*/  LOP3.LUT P1, RZ, R18, 0x7f, RZ, 0xc0, !PT ;  /* 0x0000007f12ff7812 */ /* 0x000fe4000782c0ff */
[----:B0-----:R-:W-:Y:S02]  /*b910*/  LEA R24, R12, R7, 0x18 ;  /* 0x000000070c187211 */ /* 0x001fe400078ec0ff */
[----:B------:R-:W-:-:S09]  /*b920*/  SHF.L.U32 R7, R5, 0x1f, RZ ;  /* 0x0000001f05077819 */ /* 0x000fd200000006ff */
[----:B------:R-:W0:Y:S01]  /*b930*/  @!P1 LDC R12, c[0x0][0x500] ;  /* 0x00014000ff0c9b82 */ /* 0x000e220000000800 */
[----:B------:R-:W-:-:S04]  /*b940*/  IMAD R22, R6, 0x8, R24 ;  /* 0x0000000806167824 */ /* 0x000fc800078e0218 */
[----:B------:R-:W1:Y:S02]  /*b950*/  SYNCS.PHASECHK.TRANS64.TRYWAIT P0, [R22+URZ+0x20], R7 ;  /* 0x00002007160075a7 */ /* 0x000e64000800017f */
[----:B-1----:R-:W-:Y:S05]  /*b960*/  @!P0 BRA `(.L_x_296) ;  /* 0x0000000c007c8947 */ /* 0x002fea0003800000 */
.L_x_315:
[----:B-1----:R-:W-:Y:S01]  /*b970*/  PRMT R7, R11, 0x9910, RZ ;  /* 0x000099100b077816 */ /* 0x002fe200000000ff */
[----:B0-----:R0:W-:Y:S03]  /*b980*/  @!P1 SYNCS.ARRIVE.TRANS64 RZ, [R22+URZ], R12 ;  /* 0x0000000c16ff99a7 */ /* 0x0011e6000800003f */
[----:B------:R-:W-:-:S13]  /*b990*/  ISETP.NE.AND P0, PT, R7, 0x2, PT ;  /* 0x000000020700780c */ /* 0x000fda0003f05270 */
[----:B0-----:R-:W-:Y:S05]  /*b9a0*/  @P0 BRA `(.L_x_297) ;  /* 0x0000000000040947 */ /* 0x001fea0003800000 */
[----:B------:R-:W-:Y:S01]  /*b9b0*/  BPT.TRAP 0x1 ;  /* 0x000000040000795c */ /* 0x000fe20000300000 */
.L_x_297:
[----:B------:R-:W-:Y:S01]  /*b9c0*/  LEA R7, R6, UR27, 0x2 ;  /* 0x0000001b06077c11 */ /* 0x000fe2000f8e10ff */
[----:B------:R-:W-:Y:S01]  /*b9d0*/  VIADD R4, R4, 0xffffffff ;  /* 0xffffffff04047836 */ /* 0x000fe20000000000 */
[----:B------:R-:W-:Y:S01]  /*b9e0*/  R2UR UR25, R14 ;  /* 0x000000000e1972ca */ /* 0x000fe200000e0000 */
[----:B------:R-:W-:Y:S01]  /*b9f0*/  UIADD3 UR14, UP0, UR28, 0xf0, URZ ;  /* 0x000000f01c0e7890 */ /* 0x000fe2000ff1e03f */
[----:B------:R-:W-:Y:S01]  /*ba00*/  SHF.L.U32 R7, R7, 0xc, RZ ;  /* 0x0000000c07077819 */ /* 0x000fe200000006ff */
[----:B------:R-:W-:Y:S01]  /*ba10*/  UIADD3 UR32, UP1, UR28, 0x1f0, URZ ;  /* 0x000001f01c207890 */ /* 0x000fe2000ff3e03f */
[----:B------:R-:W-:Y:S01]  /*ba20*/  R2UR UR9, R22 ;  /* 0x00000000160972ca */ /* 0x000fe200000e0000 */
[----:B------:R-:W-:Y:S01]  /*ba30*/  UIADD3.X UR15, URZ, UR29, URZ, UP0, !UPT ;  /* 0x0000001d3f0f7290 */ /* 0x000fe200087fe43f */
[----:B------:R-:W-:Y:S01]  /*ba40*/  R2UR UR10, R15 ;  /* 0x000000000f0a72ca */ /* 0x000fe200000e0000 */
[--C-:B------:R-:W-:Y:S01]  /*ba50*/  IMAD R12, R7, 0x2, R24.reuse ;  /* 0x00000002070c7824 */ /* 0x100fe200078e0218 */
[C---:B------:R-:W-:Y:S01]  /*ba60*/  LEA R7, R6.reuse, UR7, 0xd ;  /* 0x0000000706077c11 */ /* 0x040fe2000f8e68ff */
[----:B------:R-:W-:Y:S01]  /*ba70*/  UPRMT UR20, URZ, 0x5410, UR19 ;  /* 0x000054103f147896 */ /* 0x000fe20008000013 */
[----:B------:R-:W-:Y:S01]  /*ba80*/  R2UR UR12, R13 ;  /* 0x000000000d0c72ca */ /* 0x000fe200000e0000 */
[----:B------:R-:W-:Y:S01]  /*ba90*/  VIADD R6, R6, 0x1 ;  /* 0x0000000106067836 */ /* 0x000fe20000000000 */
[----:B------:R-:W-:Y:S01]  /*baa0*/  R2UR UR8, R12 ;  /* 0x000000000c0872ca */ /* 0x000fe200000e0000 */
[----:B------:R-:W-:Y:S01]  /*bab0*/  IMAD R7, R7, 0x2, R24 ;  /* 0x0000000207077824 */ /* 0x000fe200078e0218 */
[----:B------:R-:W-:Y:S01]  /*bac0*/  R2UR UR26, R20 ;  /* 0x00000000141a72ca */ /* 0x000fe200000e0000 */
[----:B------:R-:W-:Y:S01]  /*bad0*/  UPRMT UR30, URZ, 0x5410, UR18 ;  /* 0x000054103f1e7896 */ /* 0x000fe20008000012 */
[----:B------:R-:W-:Y:S01]  /*bae0*/  ISETP.GT.AND P1, PT, R4, 0x1, PT ;  /* 0x000000010400780c */ /* 0x000fe20003f24270 */
[----:B------:R-:W-:Y:S01]  /*baf0*/  UIADD3.X UR33, URZ, UR29, URZ, UP1, !UPT ;  /* 0x0000001d3f217290 */ /* 0x000fe20008ffe43f */
[----:B------:R-:W-:Y:S01]  /*bb00*/  R2UR UR11, R7 ;  /* 0x00000000070b72ca */ /* 0x000fe200000e0000 */
[----:B------:R-:W-:Y:S01]  /*bb10*/  UMOV UR16, 0x0 ;  /* 0x0000000000107882 */ /* 0x000fe20000000000 */
[----:B------:R-:W-:Y:S01]  /*bb20*/  UMOV UR17, 0x10000000 ;  /* 0x1000000000117882 */ /* 0x000fe20000000000 */
[----:B------:R-:W-:Y:S01]  /*bb30*/  ISETP.NE.AND P0, PT, R6, 0x4, PT ;  /* 0x000000040600780c */ /* 0x000fe20003f05270 */
[----:B------:R-:W-:-:S03]  /*bb40*/  VIADD R15, R15, 0x40 ;  /* 0x000000400f0f7836 */ /* 0x000fc60000000000 */
[----:B------:R-:W-:Y:S01]  /*bb50*/  UIADD3 UR8, UR8, 0x100, URZ ;  /* 0x0000010008087890 */ /* 0x000fe2000fffe03f */
[----:B------:R-:W-:Y:S02]  /*bb60*/  SEL R12, RZ, 0x1, P0 ;  /* 0x00000001ff0c7807 */ /* 0x000fe40000000000 */
[----:B------:R-:W-:Y:S02]  /*bb70*/  SEL R6, R6, RZ, P0 ;  /* 0x000000ff06067207 */ /* 0x000fe40000000000 */
[----:B------:R-:W-:Y:S01]  /*bb80*/  LOP3.LUT R5, R5, R12, RZ, 0x3c, !PT ;  /* 0x0000000c05057212 */ /* 0x000fe200078e3cff */
[----:B------:R-:W-:-:S03]  /*bb90*/  UIADD3 UR24, UR11, 0x20100, URZ ;  /* 0x000201000b187890 */ /* 0x000fc6000fffe03f */
[----:B------:R-:W-:Y:S02]  /*bba0*/  UMOV UR11, UR25 ;  /* 0x00000019000b7c82 */ /* 0x000fe40008000000 */
[----:B------:R0:W-:Y:S02]  /*bbb0*/  UTMALDG.3D.MULTICAST [UR8], [UR14], UR20, desc[UR16] ;  /* 0x000010080e0073b4 */ /* 0x0001e40008011814 */
[----:B0-----:R-:W-:Y:S01]  /*bbc0*/  UMOV UR8, UR24 ;  /* 0x0000001800087c82 */ /* 0x001fe20008000000 */
[----:B------:R-:W-:Y:S02]  /*bbd0*/  UMOV UR11, UR26 ;  /* 0x0000001a000b7c82 */ /* 0x000fe40008000000 */
[----:B------:R0:W-:Y:S02]  /*bbe0*/  UTMALDG.3D.MULTICAST [UR8], [UR32], UR30, desc[UR16] ;  /* 0x00001008200073b4 */ /* 0x0001e4000801181e */
[----:B0-----:R-:W-:Y:S05]  /*bbf0*/  @P1 BRA `(.L_x_298) ;  /* 0xfffffffc00381947 */ /* 0x001fea000383ffff */
.L_x_295:
[----:B------:R-:W-:Y:S05]  /*bc00*/  BSYNC B1 ;  /* 0x0000000000017941 */ /* 0x000fea0003800000 */
.L_x_294:
[----:B------:R-:W-:Y:S01]  /*bc10*/  LOP3.LUT P1, RZ, R3, 0xff, RZ, 0xc0, !PT ;  /* 0x000000ff03ff7812 */ /* 0x000fe2000782c0ff */
[----:B------:R-:W-:Y:S01]  /*bc20*/  IMAD.IADD R9, R8, 0x1, R9 ;  /* 0x0000000108097824 */ /* 0x000fe200078e0209 */
[----:B------:R-:W-:Y:S01]  /*bc30*/  IADD3 R16, P2, R16, UR22, RZ ;  /* 0x0000001610107c10 */ /* 0x000fe2000ff5e0ff */
[----:B------:R-:W-:Y:S01]  /*bc40*/  ULDC.64 UR8, c[0x0][0x650] ;  /* 0x0001940000087ab9 */ /* 0x000fe20000000a00 */
[----:B------:R-:W-:Y:S01]  /*bc50*/  BSSY B1, `(.L_x_299) ;  /* 0x000006b000017945 */ /* 0x000fe20003800000 */
[----:B------:R-:W-:Y:S01]  /*bc60*/  IMAD.MOV.U32 R12, RZ, RZ, -0x1 ;  /* 0xffffffffff0c7424 */ /* 0x000fe200078e00ff */
[----:B------:R-:W-:Y:S01]  /*bc70*/  SHF.R.U32.HI R3, RZ, 0x2, R9 ;  /* 0x00000002ff037819 */ /* 0x000fe20000011609 */
[----:B------:R-:W-:Y:S01]  /*bc80*/  IMAD.MOV.U32 R20, RZ, RZ, -0x1 ;  /* 0xffffffffff147424 */ /* 0x000fe200078e00ff */
[----:B------:R-:W-:Y:S01]  /*bc90*/  ISETP.GT.U32.AND P0, PT, R9, 0x3, PT ;  /* 0x000000030900780c */ /* 0x000fe20003f04070 */
[----:B------:R-:W-:Y:S01]  /*bca0*/  IMAD.MOV.U32 R13, RZ, RZ, -0x1 ;  /* 0xffffffffff0d7424 */ /* 0x000fe200078e00ff */
[----:B------:R-:W-:-:S02]  /*bcb0*/  LOP3.LUT R3, R3, 0x1, RZ, 0xc0, !PT ;  /* 0x0000000103037812 */ /* 0x000fc400078ec0ff */
[----:B------:R-:W-:Y:S01]  /*bcc0*/  ISETP.LT.U32.AND P0, PT, R8, 0x4, P0 ;  /* 0x000000040800780c */ /* 0x000fe20000701070 */
[----:B------:R-:W0:Y:S01]  /*bcd0*/  @P1 S2R R5, SR_CgaCtaId ;  /* 0x0000000000051919 */ /* 0x000e220000008800 */
[----:B------:R-:W-:Y:S02]  /*bce0*/  @P1 MOV R4, 0x400 ;  /* 0x0000040000041802 */ /* 0x000fe40000000f00 */
[----:B------:R-:W-:Y:S02]  /*bcf0*/  IADD3.X R17, R17, UR21, RZ, P2, !PT ;  /* 0x0000001511117c10 */ /* 0x000fe400097fe4ff */
[----:B------:R-:W-:Y:S02]  /*bd00*/  ISETP.GE.U32.AND P2, PT, R16, UR8, PT ;  /* 0x0000000810007c0c */ /* 0x000fe4000bf46070 */
[----:B------:R-:W-:Y:S02]  /*bd10*/  LOP3.LUT R9, R9, 0x3, RZ, 0xc0, !PT ;  /* 0x0000000309097812 */ /* 0x000fe400078ec0ff */
[----:B0-----:R-:W-:-:S04]  /*bd20*/  @P1 LEA R4, R5, R4, 0x18 ;  /* 0x0000000405041211 */ /* 0x001fc800078ec0ff */
[----:B------:R0:W-:Y:S01]  /*bd30*/  @P1 SYNCS.ARRIVE.TRANS64.A1T0 RZ, [R4+URZ+0x58], RZ ;  /* 0x000058ff04ff19a7 */ /* 0x0001e2000810003f */
[----:B------:R-:W-:Y:S02]  /*bd40*/  ISETP.NE.U32.AND P1, PT, R3, 0x1, PT ;  /* 0x000000010300780c */ /* 0x000fe40003f25070 */
[----:B------:R-:W-:Y:S02]  /*bd50*/  SEL R3, RZ, 0x1, !P0 ;  /* 0x00000001ff037807 */ /* 0x000fe40004000000 */
[----:B------:R-:W-:Y:S02]  /*bd60*/  ISETP.GE.U32.AND.EX P0, PT, R17, UR9, PT, P2 ;  /* 0x0000000911007c0c */ /* 0x000fe4000bf06120 */
[----:B------:R-:W-:-:S04]  /*bd70*/  ISETP.GT.U32.AND P1, PT, R8, 0x3, !P1 ;  /* 0x000000030800780c */ /* 0x000fc80004f24070 */
[----:B0-----:R-:W-:-:S04]  /*bd80*/  SEL R4, RZ, 0x1, !P1 ;  /* 0x00000001ff047807 */ /* 0x001fc80004800000 */
[--C-:B------:R-:W-:Y:S02]  /*bd90*/  LOP3.LUT R10, R4, R10, R3.reuse, 0x96, !PT ;  /* 0x0000000a040a7212 */ /* 0x100fe400078e9603 */
[----:B------:R-:W-:Y:S02]  /*bda0*/  PRMT R4, RZ, 0x7610, R4 ;  /* 0x00007610ff047816 */ /* 0x000fe40000000004 */
[----:B------:R-:W-:Y:S01]  /*bdb0*/  PRMT R3, RZ, 0x7610, R3 ;  /* 0x00007610ff037816 */ /* 0x000fe20000000003 */
[----:B------:R-:W-:Y:S06]  /*bdc0*/  @P0 BRA `(.L_x_300) ;  /* 0x00000004004c0947 */ /* 0x000fec0003800000 */
[----:B------:R-:W0:Y:S01]  /*bdd0*/  S2R R14, SR_CTAID.X ;  /* 0x00000000000e7919 */ /* 0x000e220000002500 */
[----:B------:R-:W-:Y:S01]  /*bde0*/  ULDC.64 UR8, c[0x0][0x628] ;  /* 0x00018a0000087ab9 */ /* 0x000fe20000000a00 */
[----:B------:R-:W1:Y:S01]  /*bdf0*/  LDC R15, c[0x0][0x144] ;  /* 0x00005100ff0f7b82 */ /* 0x000e620000000800 */
[----:B------:R-:W-:Y:S01]  /*be00*/  ISETP.NE.U32.AND P0, PT, RZ, UR8, PT ;  /* 0x00000008ff007c0c */ /* 0x000fe2000bf05070 */
[----:B------:R-:W2:Y:S01]  /*be10*/  S2R R12, SR_CTAID.Y ;  /* 0x00000000000c7919 */ /* 0x000ea20000002600 */
[----:B------:R-:W-:Y:S01]  /*be20*/  ULDC UR10, c[0x0][0x150] ;  /* 0x00005400000a7ab9 */ /* 0x000fe20000000800 */
[----:B------:R-:W-:Y:S01]  /*be30*/  ULDC UR11, c[0x0][0x630] ;  /* 0x00018c00000b7ab9 */ /* 0x000fe20000000800 */
[----:B------:R-:W-:Y:S02]  /*be40*/  ISETP.NE.AND.EX P0, PT, RZ, UR9, PT, P0 ;  /* 0x00000009ff007c0c */ /* 0x000fe4000bf05300 */
[----:B------:R-:W-:Y:S02]  /*be50*/  MOV R4, R16 ;  /* 0x0000001000047202 */ /* 0x000fe40000000f00 */
[----:B0-----:R-:W-:-:S05]  /*be60*/  I2FP.F32.U32 R5, R14 ;  /* 0x0000000e00057245 */ /* 0x001fca0000201000 */
[----:B------:R-:W-:Y:S01]  /*be70*/  FMUL R20, R5, UR10 ;  /* 0x0000000a05147c20 */ /* 0x000fe20008400000 */
[----:B------:R-:W-:-:S03]  /*be80*/  IMAD.MOV.U32 R5, RZ, RZ, R17 ;  /* 0x000000ffff057224 */ /* 0x000fc600078e0011 */
[----:B--2---:R-:W-:Y:S05]  /*be90*/  @!P0 BRA `(.L_x_301) ;  /* 0x0000000000288947 */ /* 0x004fea0003800000 */
[----:B------:R-:W-:Y:S02]  /*bea0*/  ULDC UR10, c[0x0][0x634] ;  /* 0x00018d00000a7ab9 */ /* 0x000fe40000000800 */
[----:B------:R-:W-:-:S05]  /*beb0*/  IADD3 R5, P0, R16, UR10, RZ ;  /* 0x0000000a10057c10 */ /* 0x000fca000ff1e0ff */
[----:B------:R-:W-:-:S04]  /*bec0*/  IMAD.X R13, RZ, RZ, R17, P0 ;  /* 0x000000ffff0d7224 */ /* 0x000fc800000e0611 */
[----:B------:R-:W-:-:S04]  /*bed0*/  IMAD.WIDE.U32 R6, R13, UR8, RZ ;  /* 0x000000080d067c25 */ /* 0x000fc8000f8e00ff */
[----:B------:R-:W-:-:S04]  /*bee0*/  IMAD.WIDE.U32 R6, P0, R5, UR9, R6 ;  /* 0x0000000905067c25 */ /* 0x000fc8000f800006 */
[----:B------:R-:W-:-:S04]  /*bef0*/  IMAD.WIDE.U32 R4, R5, UR8, RZ ;  /* 0x0000000805047c25 */ /* 0x000fc8000f8e00ff */
[----:B------:R-:W-:Y:S01]  /*bf00*/  IMAD.MOV.U32 R4, RZ, RZ, R7 ;  /* 0x000000ffff047224 */ /* 0x000fe200078e0007 */
[----:B------:R-:W-:Y:S01]  /*bf10*/  IADD3 RZ, P1, R5, R6, RZ ;  /* 0x0000000605ff7210 */ /* 0x000fe20007f3e0ff */
[----:B------:R-:W-:-:S04]  /*bf20*/  IMAD.X R5, RZ, RZ, RZ, P0 ;  /* 0x000000ffff057224 */ /* 0x000fc800000e06ff */
[----:B------:R-:W-:-:S08]  /*bf30*/  IMAD.WIDE.U32.X R4, R13, UR9, R4, P1 ;  /* 0x000000090d047c25 */ /* 0x000fd000088e0404 */
.L_x_301:
[--C-:B------:R-:W-:Y:S01]  /*bf40*/  SHF.R.U64 R13, R4, UR11, R5.reuse ;  /* 0x0000000b040d7c19 */ /* 0x100fe20008001205 */
[----:B------:R-:W0:Y:S01]  /*bf50*/  F2I.U32.TRUNC.NTZ R20, R20 ;  /* 0x0000001400147305 */ /* 0x000e22000020f000 */
[----:B------:R-:W-:Y:S01]  /*bf60*/  SHF.R.U32.HI R4, RZ, UR11, R5 ;  /* 0x0000000bff047c19 */ /* 0x000fe20008011605 */
[----:B------:R-:W-:Y:S01]  /*bf70*/  ULDC.64 UR8, c[0x0][0x620] ;  /* 0x0001880000087ab9 */ /* 0x000fe20000000a00 */
[----:B------:R-:W-:Y:S01]  /*bf80*/  IADD3 R7, P0, RZ, -R13, RZ ;  /* 0x8000000dff077210 */ /* 0x000fe20007f1e0ff */
[----:B------:R-:W-:Y:S01]  /*bf90*/  ULDC.64 UR10, c[0x0][0x640] ;  /* 0x00019000000a7ab9 */ /* 0x000fe20000000a00 */
[----:B------:R-:W2:Y:S03]  /*bfa0*/  LDC R21, c[0x0][0x148] ;  /* 0x00005200ff157b82 */ /* 0x000ea60000000800 */
[----:B------:R-:W-:Y:S01]  /*bfb0*/  IMAD.X R4, RZ, RZ, ~R4, P0 ;  /* 0x000000ffff047224 */ /* 0x000fe200000e0e04 */
[----:B------:R-:W-:-:S03]  /*bfc0*/  ISETP.NE.U32.AND P0, PT, RZ, UR10, PT ;  /* 0x0000000aff007c0c */ /* 0x000fc6000bf05070 */
[----:B------:R-:W-:Y:S01]  /*bfd0*/  IMAD R6, R4, UR8, RZ ;  /* 0x0000000804067c24 */ /* 0x000fe2000f8e02ff */
[----:B------:R-:W-:Y:S01]  /*bfe0*/  ISETP.NE.AND.EX P0, PT, RZ, UR11, PT, P0 ;  /* 0x0000000bff007c0c */ /* 0x000fe2000bf05300 */
[----:B------:R-:W-:Y:S01]  /*bff0*/  IMAD.WIDE.U32 R4, R7, UR8, R16 ;  /* 0x0000000807047c25 */ /* 0x000fe2000f8e0010 */
[----:B------:R-:W-:-:S03]  /*c000*/  ULDC UR8, c[0x0][0x618] ;  /* 0x0001860000087ab9 */ /* 0x000fc60000000800 */
[----:B------:R-:W-:Y:S01]  /*c010*/  IMAD R7, R7, UR9, R6 ;  /* 0x0000000907077c24 */ /* 0x000fe2000f8e0206 */
[----:B------:R-:W-:Y:S01]  /*c020*/  ULDC UR9, c[0x0][0x154] ;  /* 0x0000550000097ab9 */ /* 0x000fe20000000800 */
[----:B0-----:R-:W-:Y:S02]  /*c030*/  IMAD.MOV R6, RZ, RZ, -R20 ;  /* 0x000000ffff067224 */ /* 0x001fe400078e0a14 */
[----:B------:R-:W-:Y:S02]  /*c040*/  IMAD.IADD R5, R5, 0x1, R7 ;  /* 0x0000000105057824 */ /* 0x000fe400078e0207 */
[----:B-1----:R-:W-:Y:S01]  /*c050*/  IMAD R14, R15, R6, R14 ;  /* 0x000000060f0e7224 */ /* 0x002fe200078e020e */
[----:B------:R-:W-:Y:S02]  /*c060*/  I2FP.F32.U32 R6, R12 ;  /* 0x0000000c00067245 */ /* 0x000fe40000201000 */
[--C-:B------:R-:W-:Y:S02]  /*c070*/  SHF.R.U64 R15, R4, UR8, R5.reuse ;  /* 0x00000008040f7c19 */ /* 0x100fe40008001205 */
[----:B------:R-:W-:Y:S01]  /*c080*/  SHF.R.U32.HI R4, RZ, UR8, R5 ;  /* 0x00000008ff047c19 */ /* 0x000fe20008011605 */
[----:B------:R-:W-:Y:S01]  /*c090*/  FMUL R6, R6, UR9 ;  /* 0x0000000906067c20 */ /* 0x000fe20008400000 */
[----:B------:R-:W-:-:S02]  /*c0a0*/  ULDC UR8, c[0x0][0x608] ;  /* 0x0001820000087ab9 */ /* 0x000fc40000000800 */
[--C-:B------:R-:W-:Y:S01]  /*c0b0*/  SHF.R.U64 R22, R15, UR8, R4.reuse ;  /* 0x000000080f167c19 */ /* 0x100fe20008001204 */
[----:B------:R0:W1:Y:S01]  /*c0c0*/  F2I.U32.TRUNC.NTZ R24, R6 ;  /* 0x0000000600187305 */ /* 0x000062000020f000 */
[----:B------:R-:W-:Y:S01]  /*c0d0*/  SHF.R.U32.HI R5, RZ, UR8, R4 ;  /* 0x00000008ff057c19 */ /* 0x000fe20008011604 */
[----:B------:R-:W-:-:S03]  /*c0e0*/  ULDC UR8, c[0x0][0x658] ;  /* 0x0001960000087ab9 */ /* 0x000fc60000000800 */
[--C-:B------:R-:W-:Y:S02]  /*c0f0*/  SHF.R.U64 R20, R22, UR8, R5.reuse ;  /* 0x0000000816147c19 */ /* 0x100fe40008001205 */
[----:B------:R-:W-:-:S03]  /*c100*/  SHF.R.U32.HI R23, RZ, UR8, R5 ;  /* 0x00000008ff177c19 */ /* 0x000fc60008011605 */
[----:B------:R-:W-:Y:S01]  /*c110*/  IMAD.MOV.U32 R4, RZ, RZ, R20 ;  /* 0x000000ffff047224 */ /* 0x000fe200078e0014 */
[----:B------:R-:W-:Y:S01]  /*c120*/  MOV R5, R23 ;  /* 0x0000001700057202 */ /* 0x000fe20000000f00 */
[----:B0-----:R-:W-:Y:S06]  /*c130*/  @!P0 BRA `(.L_x_302) ;  /* 0x0000000000288947 */ /* 0x001fec0003800000 */
        /* <DEDUP_REMOVED lines=10> */
.L_x_302:
[----:B------:R-:W-:Y:S01]  /*c1e0*/  ISETP.NE.AND P0, PT, R2, 0x1, PT ;  /* 0x000000010200780c */ /* 0x000fe20003f05270 */
[----:B------:R-:W-:Y:S01]  /*c1f0*/  ULDC UR8, c[0x0][0x648] ;  /* 0x0001920000087ab9 */ /* 0x000fe20000000800 */
[----:B------:R-:W-:Y:S01]  /*c200*/  LOP3.LUT R22, R22, UR13, RZ, 0xc0, !PT ;  /* 0x0000000d16167c12 */ /* 0x000fe2000f8ec0ff */
[----:B-1----:R-:W-:Y:S01]  /*c210*/  IMAD.MOV R24, RZ, RZ, -R24 ;  /* 0x000000ffff187224 */ /* 0x002fe200078e0a18 */
[----:B------:R-:W-:Y:S01]  /*c220*/  SHF.R.U64 R5, R4, UR8, R5 ;  /* 0x0000000804057c19 */ /* 0x000fe20008001205 */
[----:B------:R-:W-:Y:S01]  /*c230*/  ULDC UR8, c[0x0][0x638] ;  /* 0x00018e0000087ab9 */ /* 0x000fe20000000800 */
[----:B------:R-:W-:Y:S01]  /*c240*/  LOP3.LUT R15, R15, UR4, RZ, 0xc0, !PT ;  /* 0x000000040f0f7c12 */ /* 0x000fe2000f8ec0ff */
[----:B------:R-:W-:Y:S01]  /*c250*/  ULDC UR9, c[0x0][0x610] ;  /* 0x0001840000097ab9 */ /* 0x000fe20000000800 */
[----:B------:R-:W-:Y:S02]  /*c260*/  IMAD.MOV.U32 R4, RZ, RZ, 0x1 ;  /* 0x00000001ff047424 */ /* 0x000fe400078e00ff */
[----:B------:R-:W-:-:S02]  /*c270*/  IMAD.MOV R7, RZ, RZ, -R5 ;  /* 0x000000ffff077224 */ /* 0x000fc400078e0a05 */
[----:B------:R-:W-:Y:S02]  /*c280*/  IMAD R5, R5, UR5, R22 ;  /* 0x0000000505057c24 */ /* 0x000fe4000f8e0216 */
[----:B--2---:R-:W-:Y:S02]  /*c290*/  @P0 IMAD R14, R21, R24, R12 ;  /* 0x00000018150e0224 */ /* 0x004fe400078e020c */
[----:B------:R-:W-:Y:S01]  /*c2a0*/  IMAD R20, R7, UR8, R20 ;  /* 0x0000000807147c24 */ /* 0x000fe2000f8e0214 */
[----:B------:R-:W-:Y:S01]  /*c2b0*/  ULDC UR8, c[0x0][0x600] ;  /* 0x0001800000087ab9 */ /* 0x000fe20000000800 */
[----:B------:R-:W-:Y:S02]  /*c2c0*/  IMAD R14, R5, UR9, R14 ;  /* 0x00000009050e7c24 */ /* 0x000fe4000f8e020e */
[----:B------:R-:W-:-:S05]  /*c2d0*/  IMAD R5, R20, UR8, R15 ;  /* 0x0000000814057c24 */ /* 0x000fca000f8e020f */
[----:B------:R-:W-:Y:S02]  /*c2e0*/  SEL R20, R5, R14, !P0 ;  /* 0x0000000e05147207 */ /* 0x000fe40004000000 */
[----:B------:R-:W-:-:S07]  /*c2f0*/  SEL R12, R14, R5, !P0 ;  /* 0x000000050e0c7207 */ /* 0x000fce0004000000 */
.L_x_300:
[----:B------:R-:W-:Y:S05]  /*c300*/  BSYNC B1 ;  /* 0x0000000000017941 */ /* 0x000fea0003800000 */
.L_x_299:
[----:B------:R-:W-:-:S13]  /*c310*/  LOP3.LUT P0, RZ, R4, 0xff, RZ, 0xc0, !PT ;  /* 0x000000ff04ff7812 */ /* 0x000fda000780c0ff */
[----:B------:R-:W-:Y:S05]  /*c320*/  @P0 BRA `(.L_x_303) ;  /* 0xfffffff400340947 */ /* 0x000fea000383ffff */
[----:B------:R-:W-:Y:S05]  /*c330*/  BSYNC B0 ;  /* 0x0000000000007941 */ /* 0x000fea0003800000 */
.L_x_292:
[----:B------:R-:W-:-:S03]  /*c340*/  UMOV UR8, 0xffffffff ;  /* 0xffffffff00087882 */ /* 0x000fc60000000000 */
[----:B------:R-:W-:Y:S05]  /*c350*/  BRA.DIV UR8, `(.L_x_304) ;  /* 0x0000000608147947 */ /* 0x000fea000b800000 */
[----:B------:R-:W-:-:S13]  /*c360*/  ELECT P6, URZ, PT ;  /* 0x00000000003f782f */ /* 0x000fda00038c0000 */
.L_x_318:
[----:B------:R-:W-:Y:S04]  /*c370*/  BSSY B0, `(.L_x_305) ;  /* 0x000002b000007945 */ /* 0x000fe80003800000 */
[----:B------:R-:W-:Y:S05]  /*c380*/  @!P6 BRA `(.L_x_306) ;  /* 0x0000000000a4e947 */ /* 0x000fea0003800000 */
[----:B------:R-:W-:-:S04]  /*c390*/  LOP3.LUT R19, R19, 0x2, RZ, 0xfc, !PT ;  /* 0x0000000213137812 */ /* 0x000fc800078efcff */
[----:B------:R-:W-:-:S13]  /*c3a0*/  ISETP.NE.AND P0, PT, R19, 0x3, PT ;  /* 0x000000031300780c */ /* 0x000fda0003f05270 */
[----:B------:R-:W-:Y:S05]  /*c3b0*/  @!P0 BRA `(.L_x_307) ;  /* 0x0000000000048947 */ /* 0x000fea0003800000 */
[----:B------:R-:W-:Y:S01]  /*c3c0*/  BPT.TRAP 0x1 ;  /* 0x000000040000795c */ /* 0x000fe20000300000 */
.L_x_307:
[----:B------:R-:W0:Y:S01]  /*c3d0*/  S2R R3, SR_CgaCtaId ;  /* 0x0000000000037919 */ /* 0x000e220000008800 */
[----:B------:R-:W-:Y:S02]  /*c3e0*/  MOV R0, 0x400 ;  /* 0x0000040000007802 */ /* 0x000fe40000000f00 */
[----:B------:R-:W-:Y:S02]  /*c3f0*/  SHF.L.U32 R2, R10, 0x1f, RZ ;  /* 0x0000001f0a027819 */ /* 0x000fe400000006ff */
[----:B0-----:R-:W-:-:S05]  /*c400*/  LEA R0, R3, R0, 0x18 ;  /* 0x0000000003007211 */ /* 0x001fca00078ec0ff */
[----:B------:R-:W-:-:S04]  /*c410*/  VIADD R0, R0, 0x20 ;  /* 0x0000002000007836 */ /* 0x000fc80000000000 */
[C---:B------:R-:W-:Y:S01]  /*c420*/  IMAD R5, R9.reuse, 0x8, R0 ;  /* 0x0000000809057824 */ /* 0x040fe200078e0200 */
[----:B------:R-:W-:-:S03]  /*c430*/  IADD3 R9, R9, 0x1, RZ ;  /* 0x0000000109097810 */ /* 0x000fc60007ffe0ff */
[----:B------:R-:W0:Y:S01]  /*c440*/  SYNCS.PHASECHK.TRANS64.TRYWAIT P0, [R5+URZ], R2 ;  /* 0x00000002050075a7 */ /* 0x000e22000800017f */
[----:B------:R-:W-:-:S04]  /*c450*/  ISETP.NE.AND P1, PT, R9, 0x4, PT ;  /* 0x000000040900780c */ /* 0x000fc80003f25270 */
[----:B------:R-:W-:Y:S02]  /*c460*/  SEL R3, RZ, 0x1, P1 ;  /* 0x00000001ff037807 */ /* 0x000fe40000800000 */
[----:B------:R-:W-:Y:S02]  /*c470*/  SEL R9, R9, RZ, P1 ;  /* 0x000000ff09097207 */ /* 0x000fe40000800000 */
[----:B------:R-:W-:-:S03]  /*c480*/  LOP3.LUT R10, R10, R3, RZ, 0x3c, !PT ;  /* 0x000000030a0a7212 */ /* 0x000fc600078e3cff */
[----:B------:R-:W-:Y:S01]  /*c490*/  IMAD R7, R9, 0x8, R0 ;  /* 0x0000000809077824 */ /* 0x000fe200078e0200 */
[----:B------:R-:W-:Y:S01]  /*c4a0*/  SHF.L.U32 R4, R10, 0x1f, RZ ;  /* 0x0000001f0a047819 */ /* 0x000fe200000006ff */
[----:B0-----:R-:W-:Y:S06]  /*c4b0*/  @!P0 BRA `(.L_x_308) ;  /* 0x0000000000dc8947 */ /* 0x001fec0003800000 */
.L_x_319:
[----:B------:R-:W1:Y:S01]  /*c4c0*/  SYNCS.PHASECHK.TRANS64.TRYWAIT P0, [R7+URZ], R4 ;  /* 0x00000004070075a7 */ /* 0x000e62000800017f */
[----:B0-----:R-:W-:-:S05]  /*c4d0*/  VIADD R2, R9, 0x1 ;  /* 0x0000000109027836 */ /* 0x001fca0000000000 */
[----:B------:R-:W-:-:S04]  /*c4e0*/  ISETP.NE.AND P1, PT, R2, 0x4, PT ;  /* 0x000000040200780c */ /* 0x000fc80003f25270 */
[----:B------:R-:W-:Y:S02]  /*c4f0*/  SEL R3, RZ, 0x1, P1 ;  /* 0x00000001ff037807 */ /* 0x000fe40000800000 */
[----:B------:R-:W-:Y:S02]  /*c500*/  SEL R9, R2, RZ, P1 ;  /* 0x000000ff02097207 */ /* 0x000fe40000800000 */
[----:B------:R-:W-:-:S03]  /*c510*/  LOP3.LUT R11, R10, R3, RZ, 0x3c, !PT ;  /* 0x000000030a0b7212 */ /* 0x000fc600078e3cff */
[----:B------:R-:W-:Y:S01]  /*c520*/  IMAD R6, R9, 0x8, R0 ;  /* 0x0000000809067824 */ /* 0x000fe200078e0200 */
[----:B------:R-:W-:Y:S01]  /*c530*/  SHF.L.U32 R5, R11, 0x1f, RZ ;  /* 0x0000001f0b057819 */ /* 0x000fe200000006ff */
[----:B-1----:R-:W-:Y:S06]  /*c540*/  @!P0 BRA `(.L_x_309) ;  /* 0x0000000000cc8947 */ /* 0x002fec0003800000 */
.L_x_320:
[----:B------:R-:W1:Y:S01]  /*c550*/  SYNCS.PHASECHK.TRANS64.TRYWAIT P0, [R6+URZ], R5 ;  /* 0x00000005060075a7 */ /* 0x000e62000800017f */
[----:B------:R-:W-:-:S05]  /*c560*/  VIADD R2, R9, 0x1 ;  /* 0x0000000109027836 */ /* 0x000fca0000000000 */
[----:B------:R-:W-:-:S04]  /*c570*/  ISETP.NE.AND P1, PT, R2, 0x4, PT ;  /* 0x000000040200780c */ /* 0x000fc80003f25270 */
[----:B0-----:R-:W-:Y:S02]  /*c580*/  SEL R4, RZ, 0x1, P1 ;  /* 0x00000001ff047807 */ /* 0x001fe40000800000 */
[----:B------:R-:W-:Y:S02]  /*c590*/  SEL R3, R2, RZ, P1 ;  /* 0x000000ff02037207 */ /* 0x000fe40000800000 */
[----:B------:R-:W-:Y:S01]  /*c5a0*/  LOP3.LUT R4, R11, R4, RZ, 0x3c, !PT ;  /* 0x000000040b047212 */ /* 0x000fe200078e3cff */
[----:B-1----:R-:W-:Y:S06]  /*c5b0*/  @!P0 BRA `(.L_x_310) ;  /* 0x0000000000c48947 */ /* 0x002fec0003800000 */
.L_x_321:
[----:B------:R-:W-:Y:S01]  /*c5c0*/  IMAD R3, R3, 0x8, R0 ;  /* 0x0000000803037824 */ /* 0x000fe200078e0200 */
[----:B------:R-:W-:-:S07]  /*c5d0*/  SHF.L.U32 R0, R4, 0x1f, RZ ;  /* 0x0000001f04007819 */ /* 0x000fce00000006ff */
.L_x_311:
[----:B-1----:R1:W2:Y:S02]  /*c5e0*/  SYNCS.PHASECHK.TRANS64.TRYWAIT P0, [R3+URZ], R0 ;  /* 0x00000000030075a7 */ /* 0x0022a4000800017f */
[----:B--2---:R-:W-:Y:S05]  /*c5f0*/  @!P0 NANOSLEEP.SYNCS 0x989680 ;  /* 0x009896800000895d */ /* 0x004fea0003900000 */
[----:B------:R-:W2:Y:S02]  /*c600*/  @!P0 SYNCS.PHASECHK.TRANS64 P0, [R3+URZ], R0 ;  /* 0x00000000030085a7 */ /* 0x000ea4000800007f */
[----:B--2---:R-:W-:Y:S05]  /*c610*/  @!P0 BRA `(.L_x_311) ;  /* 0xfffffffc00f08947 */ /* 0x004fea000383ffff */
.L_x_306:
[----:B------:R-:W-:Y:S05]  /*c620*/  BSYNC B0 ;  /* 0x0000000000007941 */ /* 0x000fea0003800000 */
.L_x_305:
[----:B------:R-:W-:Y:S05]  /*c630*/  EXIT ;  /* 0x000000000000794d */ /* 0x000fea0003800000 */
.L_x_21:
[----:B----4-:R4:W0:Y:S02]  /*c640*/  SYNCS.PHASECHK.TRANS64.TRYWAIT P1, [R3+URZ], R0 ;  /* 0x00000000030075a7 */ /* 0x010824000802017f */
[----:B0-----:R-:W-:Y:S05]  /*c650*/  @!P1 NANOSLEEP.SYNCS 0x989680 ;  /* 0x009896800000995d */ /* 0x001fea0003900000 */
[----:B------:R-:W0:Y:S02]  /*c660*/  @!P1 SYNCS.PHASECHK.TRANS64 P1, [R3+URZ], R0 ;  /* 0x00000000030095a7 */ /* 0x000e24000802007f */
[----:B0-----:R-:W-:Y:S05]  /*c670*/  @!P1 BRA `(.L_x_21) ;  /* 0xfffffffc00f09947 */ /* 0x001fea000383ffff */
[----:B------:R-:W-:Y:S05]  /*c680*/  BRA `(.L_x_20) ;  /* 0xffffff4c00ac7947 */ /* 0x000fea000383ffff */
.L_x_26:
[----:B-1----:R1:W3:Y:S02]  /*c690*/  SYNCS.PHASECHK.TRANS64.TRYWAIT P1, [R5+URZ], R4 ;  /* 0x00000004050075a7 */ /* 0x0022e4000802017f */
[----:B---3--:R-:W-:Y:S05]  /*c6a0*/  @!P1 NANOSLEEP.SYNCS 0x989680 ;  /* 0x009896800000995d */ /* 0x008fea0003900000 */
[----:B------:R-:W3:Y:S02]  /*c6b0*/  @!P1 SYNCS.PHASECHK.TRANS64 P1, [R5+URZ], R4 ;  /* 0x00000004050095a7 */ /* 0x000ee4000802007f */
[----:B---3--:R-:W-:Y:S05]  /*c6c0*/  @!P1 BRA `(.L_x_26) ;  /* 0xfffffffc00f09947 */ /* 0x008fea000383ffff */
[----:B------:R-:W-:Y:S05]  /*c6d0*/  BRA `(.L_x_25) ;  /* 0xffffff5000ec7947 */ /* 0x000fea000383ffff */
.L_x_293:
[----:B------:R-:W-:Y:S01]  /*c6e0*/  BSSY B1, `(.L_x_312) ;  /* 0x0000006000017945 */ /* 0x000fe20003800000 */
[----:B------:R-:W-:-:S07]  /*c6f0*/  IMAD.MOV.U32 R15, RZ, RZ, -0x1 ;  /* 0xffffffffff0f7424 */ /* 0x000fce00078e00ff */
[----:B------:R-:W-:Y:S05]  /*c700*/  WARPSYNC.COLLECTIVE R15, `(.L_x_313) ;  /* 0x000000000f0c7348 */ /* 0x000fea0003c00000 */
[----:B------:R-:W-:Y:S02]  /*c710*/  ELECT P6, UR62, PT ;  /* 0x00000000003e782f */ /* 0x000fe400038c0000 */
[----:B------:R-:W-:Y:S01]  /*c720*/  MOV R14, UR62 ;  /* 0x0000003e000e7c02 */ /* 0x000fe20008000f00 */
[----:B------:R-:W-:Y:S10]  /*c730*/  ENDCOLLECTIVE ;  /* 0x000000000000791b */ /* 0x000ff40003800000 */
.L_x_313:
[----:B------:R-:W-:Y:S05]  /*c740*/  BSYNC B1 ;  /* 0x0000000000017941 */ /* 0x000fea0003800000 */
.L_x_312:
[----:B------:R-:W-:Y:S05]  /*c750*/  BRA `(.L_x_314) ;  /* 0xfffffff000347947 */ /* 0x000fea000383ffff */
.L_x_296:
[----:B-1----:R1:W2:Y:S02]  /*c760*/  SYNCS.PHASECHK.TRANS64.TRYWAIT P0, [R22+URZ+0x20], R7 ;  /* 0x00002007160075a7 */ /* 0x0022a4000800017f */
[----:B--2---:R-:W-:Y:S05]  /*c770*/  @!P0 NANOSLEEP.SYNCS 0x989680 ;  /* 0x009896800000895d */ /* 0x004fea0003900000 */
[----:B------:R-:W2:Y:S02]  /*c780*/  @!P0 SYNCS.PHASECHK.TRANS64 P0, [R22+URZ+0x20], R7 ;  /* 0x00002007160085a7 */ /* 0x000ea4000800007f */
[----:B--2---:R-:W-:Y:S05]  /*c790*/  @!P0 BRA `(.L_x_296) ;  /* 0xfffffffc00f08947 */ /* 0x004fea000383ffff */
[----:B------:R-:W-:Y:S05]  /*c7a0*/  BRA `(.L_x_315) ;  /* 0xfffffff000707947 */ /* 0x000fea000383ffff */
.L_x_304:
[----:B------:R-:W-:Y:S01]  /*c7b0*/  BSSY B0, `(.L_x_316) ;  /* 0x0000006000007945 */ /* 0x000fe20003800000 */
[----:B------:R-:W-:-:S07]  /*c7c0*/  IMAD.MOV.U32 R15, RZ, RZ, -0x1 ;  /* 0xffffffffff0f7424 */ /* 0x000fce00078e00ff */
[----:B------:R-:W-:Y:S05]  /*c7d0*/  WARPSYNC.COLLECTIVE R15, `(.L_x_317) ;  /* 0x000000000f0c7348 */ /* 0x000fea0003c00000 */
[----:B------:R-:W-:Y:S02]  /*c7e0*/  ELECT P6, UR62, PT ;  /* 0x00000000003e782f */ /* 0x000fe400038c0000 */
[----:B------:R-:W-:Y:S01]  /*c7f0*/  MOV R14, UR62 ;  /* 0x0000003e000e7c02 */ /* 0x000fe20008000f00 */
[----:B------:R-:W-:Y:S10]  /*c800*/  ENDCOLLECTIVE ;  /* 0x000000000000791b */ /* 0x000ff40003800000 */
.L_x_317:
[----:B------:R-:W-:Y:S05]  /*c810*/  BSYNC B0 ;  /* 0x0000000000007941 */ /* 0x000fea0003800000 */
.L_x_316:
[----:B------:R-:W-:Y:S05]  /*c820*/  BRA `(.L_x_318) ;  /* 0xfffffff800d07947 */ /* 0x000fea000383ffff */
.L_x_308:
[----:B0-----:R0:W1:Y:S02]  /*c830*/  SYNCS.PHASECHK.TRANS64.TRYWAIT P0, [R5+URZ], R2 ;  /* 0x00000002050075a7 */ /* 0x001064000800017f */
[----:B-1----:R-:W-:Y:S05]  /*c840*/  @!P0 NANOSLEEP.SYNCS 0x989680 ;  /* 0x009896800000895d */ /* 0x002fea0003900000 */
[----:B------:R-:W1:Y:S02]  /*c850*/  @!P0 SYNCS.PHASECHK.TRANS64 P0, [R5+URZ], R2 ;  /* 0x00000002050085a7 */ /* 0x000e64000800007f */
[----:B-1----:R-:W-:Y:S05]  /*c860*/  @!P0 BRA `(.L_x_308) ;  /* 0xfffffffc00f08947 */ /* 0x002fea000383ffff */
[----:B------:R-:W-:Y:S05]  /*c870*/  BRA `(.L_x_319) ;  /* 0xfffffffc00107947 */ /* 0x000fea000383ffff */
.L_x_309:
[----:B0-----:R0:W1:Y:S02]  /*c880*/  SYNCS.PHASECHK.TRANS64.TRYWAIT P0, [R7+URZ], R4 ;  /* 0x00000004070075a7 */ /* 0x001064000800017f */
[----:B-1----:R-:W-:Y:S05]  /*c890*/  @!P0 NANOSLEEP.SYNCS 0x989680 ;  /* 0x009896800000895d */ /* 0x002fea0003900000 */
[----:B------:R-:W1:Y:S02]  /*c8a0*/  @!P0 SYNCS.PHASECHK.TRANS64 P0, [R7+URZ], R4 ;  /* 0x00000004070085a7 */ /* 0x000e64000800007f */
[----:B-1----:R-:W-:Y:S05]  /*c8b0*/  @!P0 BRA `(.L_x_309) ;  /* 0xfffffffc00f08947 */ /* 0x002fea000383ffff */
[----:B------:R-:W-:Y:S05]  /*c8c0*/  BRA `(.L_x_320) ;  /* 0xfffffffc00207947 */ /* 0x000fea000383ffff */
.L_x_310:
[----:B0-----:R0:W1:Y:S02]  /*c8d0*/  SYNCS.PHASECHK.TRANS64.TRYWAIT P0, [R6+URZ], R5 ;  /* 0x00000005060075a7 */ /* 0x001064000800017f */
[----:B-1----:R-:W-:Y:S05]  /*c8e0*/  @!P0 NANOSLEEP.SYNCS 0x989680 ;  /* 0x009896800000895d */ /* 0x002fea0003900000 */
[----:B------:R-:W1:Y:S02]  /*c8f0*/  @!P0 SYNCS.PHASECHK.TRANS64 P0, [R6+URZ], R5 ;  /* 0x00000005060085a7 */ /* 0x000e64000800007f */
[----:B-1----:R-:W-:Y:S05]  /*c900*/  @!P0 BRA `(.L_x_310) ;  /* 0xfffffffc00f08947 */ /* 0x002fea000383ffff */
[----:B------:R-:W-:Y:S05]  /*c910*/  BRA `(.L_x_321) ;  /* 0xfffffffc00287947 */ /* 0x000fea000383ffff */
.L_x_322:
[----:B------:R-:W-:-:S00]  /*c920*/  BRA `(.L_x_322) ;  /* 0xfffffffc00fc7947 */ /* 0x000fc0000383ffff */
[----:B------:R-:W-:-:S00]  /*c930*/  NOP ;  /* 0x0000000000007918 */ /* 0x000fc00000000000 */
        /* <DEDUP_REMOVED lines=12> */
.L_x_323:


//--------------------- .nv.global.init           --------------------------
	.section	.nv.global.init,"aw",@progbits
.nv.global.init:
	.type		$str$22,@object
	.size		$str$22,($str$23 - $str$22)
$str$22:
        /*0000*/ 	.byte	0x6b, 0x5f, 0x74, 0x69, 0x6c, 0x65, 0x5f, 0x63, 0x6f, 0x75, 0x6e, 0x74, 0x20, 0x3e, 0x3d, 0x20
        /*0010*/ 	.byte	0x31, 0x00
	.type		$str$23,@object
	.size		$str$23,(__unnamed_1 - $str$23)
$str$23:
        /*0012*/ 	.byte	0x2f, 0x74, 0x6d, 0x70, 0x2f, 0x63, 0x75, 0x74, 0x6c, 0x61, 0x73, 0x73, 0x5f, 0x73, 0x77, 0x65
        /*0022*/ 	.byte	0x65, 0x70, 0x5f, 0x73, 0x72, 0x63, 0x2f, 0x69, 0x6e, 0x63, 0x6c, 0x75, 0x64, 0x65, 0x2f, 0x63
        /*0032*/ 	.byte	0x75, 0x74, 0x6c, 0x61, 0x73, 0x73, 0x2f, 0x67, 0x65, 0x6d, 0x6d, 0x2f, 0x63, 0x6f, 0x6c, 0x6c
        /*0042*/ 	.byte	0x65, 0x63, 0x74, 0x69, 0x76, 0x65, 0x2f, 0x73, 0x6d, 0x39, 0x30, 0x5f, 0x6d, 0x6d, 0x61, 0x5f
        /*0052*/ 	.byte	0x74, 0x6d, 0x61, 0x5f, 0x67, 0x6d, 0x6d, 0x61, 0x5f, 0x73, 0x73, 0x5f, 0x77, 0x61, 0x72, 0x70
        /*0062*/ 	.byte	0x73, 0x70, 0x65, 0x63, 0x69, 0x61, 0x6c, 0x69, 0x7a, 0x65, 0x64, 0x2e, 0x68, 0x70, 0x70, 0x00
	.type		__unnamed_1,@object
	.size		__unnamed_1,(.L_0 - __unnamed_1)
__unnamed_1:
        /*0072*/ 	.byte	0x76, 0x6f, 0x69, 0x64, 0x20, 0x63, 0x75, 0x74, 0x6c, 0x61, 0x73, 0x73, 0x3a, 0x3a, 0x67, 0x65
        /* <DEDUP_REMOVED lines=181> */
        /*0bd2*/ 	.byte	0x00
.L_0:


//--------------------- .nv.shared._ZN7cutlass13device_kernelINS_4gemm6kernel13GemmUniversalIN4cute5tupleIJiiiiEEENS1_10collective13CollectiveMmaINS1_34MainloopSm90TmaGmmaWarpSpecializedILi4ENS5_IJNS4_1CILi4EEESB_NSA_ILi1EEEEEENS1_35KernelTmaWarpSpecializedCooperativeEEENS5_IJNSA_ILi256EEENSA_ILi128EEENSA_ILi64EEEEEENS_6half_tENS5_IJlSC_lEEESK_SL_NS4_8TiledMMAINS4_8MMA_AtomIJNS4_4SM904GMMA26MMA_64x128x16_F32F16F16_SSILNSP_5MajorE0ELSR_0ELNSP_7ScaleInE1ELSS_1EEEEEENS4_6LayoutINS5_IJNSA_ILi2EEESC_SC_EEENS5_IJSC_NSA_ILi0EEESY_EEEEENS5_IJNS4_10UnderscoreES11_S11_EEEEENS4_23SM90_TMA_LOAD_MULTICASTENS4_14ComposedLayoutINS4_7SwizzleILi3ELi4ELi3EEENS4_18smem_ptr_flag_bitsILi16EEENSV_INS5_IJNSA_ILi8EEESI_EEENS5_IJSI_SC_EEEEEEEvNS4_8identityES14_S1E_vS1F_EENS_8epilogue10collective6detail29Sm90TmaWarpSpecializedAdapterINS1I_15DefaultEpilogueISK_SL_SL_NS1H_6thread17LinearCombinationISK_Li1EffLNS1M_9ScaleType4KindE0ELNS_15FloatRoundStyleE2ESK_EENS1_15EpilogueDefaultEEEEEvvEEEEvNT_6ParamsE --------------------------
	.section	.nv.shared._ZN7cutlass13device_kernelINS_4gemm6kernel13GemmUniversalIN4cute5tupleIJiiiiEEENS1_10collective13CollectiveMmaINS1_34MainloopSm90TmaGmmaWarpSpecializedILi4ENS5_IJNS4_1CILi4EEESB_NSA_ILi1EEEEEENS1_35KernelTmaWarpSpecializedCooperativeEEENS5_IJNSA_ILi256EEENSA_ILi128EEENSA_ILi64EEEEEENS_6half_tENS5_IJlSC_lEEESK_SL_NS4_8TiledMMAINS4_8MMA_AtomIJNS4_4SM904GMMA26MMA_64x128x16_F32F16F16_SSILNSP_5MajorE0ELSR_0ELNSP_7ScaleInE1ELSS_1EEEEEENS4_6LayoutINS5_IJNSA_ILi2EEESC_SC_EEENS5_IJSC_NSA_ILi0EEESY_EEEEENS5_IJNS4_10UnderscoreES11_S11_EEEEENS4_23SM90_TMA_LOAD_MULTICASTENS4_14ComposedLayoutINS4_7SwizzleILi3ELi4ELi3EEENS4_18smem_ptr_flag_bitsILi16EEENSV_INS5_IJNSA_ILi8EEESI_EEENS5_IJSI_SC_EEEEEEEvNS4_8identityES14_S1E_vS1F_EENS_8epilogue10collective6detail29Sm90TmaWarpSpecializedAdapterINS1I_15DefaultEpilogueISK_SL_SL_NS1H_6thread17LinearCombinationISK_Li1EffLNS1M_9ScaleType4KindE0ELNS_15FloatRoundStyleE2ESK_EENS1_15EpilogueDefaultEEEEEvvEEEEvNT_6ParamsE,"aw",@nobits
	.sectionflags	@""
	.align	16
	.zero		1024


//--------------------- .nv.shared.reserved.0     --------------------------
	.section	.nv.shared.reserved.0,"aw",@nobits
	.weak		__nv_reservedSMEM_offset_0_alias
	.size		__nv_reservedSMEM_offset_0_alias, 0, 0
	.other		__nv_reservedSMEM_offset_0_alias,@"STO_CUDA_RESERVED_SHARED STV_DEFAULT"
__nv_reservedSMEM_offset_0_alias:
	.zero		0


//--------------------- .nv.global                --------------------------
	.section	.nv.global,"aw",@nobits
.nv.global:
	.type		_ZN40_INTERNAL_4defc468_4_k_cu_0d2a14c6_202024cute1_E,@object
	.size		_ZN40_INTERNAL_4defc468_4_k_cu_0d2a14c6_202024cute1_E,(_ZN40_INTERNAL_4defc468_4_k_cu_0d2a14c6_202024cuda3std3__45__cpo6cbeginE - _ZN40_INTERNAL_4defc468_4_k_cu_0d2a14c6_202024cute1_E)
_ZN40_INTERNAL_4defc468_4_k_cu_0d2a14c6_202024cute1_E:
	.zero		1
	.type		_ZN40_INTERNAL_4defc468_4_k_cu_0d2a14c6_202024cuda3std3__45__cpo6cbeginE,@object
	.size		_ZN40_INTERNAL_4defc468_4_k_cu_0d2a14c6_202024cuda3std3__45__cpo6cbeginE,(_ZN40_INTERNAL_4defc468_4_k_cu_0d2a14c6_202024cuda3std3__48in_placeE - _ZN40_INTERNAL_4defc468_4_k_cu_0d2a14c6_202024cuda3std3__45__cpo6cbeginE)
_ZN40_INTERNAL_4defc468_4_k_cu_0d2a14c6_202024cuda3std3__45__cpo6cbeginE:
	.zero		1
	.type		_ZN40_INTERNAL_4defc468_4_k_cu_0d2a14c6_202024cuda3std3__48in_placeE,@object
	.size		_ZN40_INTERNAL_4defc468_4_k_cu_0d2a14c6_202024cuda3std3__48in_placeE,(_ZN40_INTERNAL_4defc468_4_k_cu_0d2a14c6_202024cuda3std6ranges3__45__cpo9iter_moveE - _ZN40_INTERNAL_4defc468_4_k_cu_0d2a14c6_202024cuda3std3__48in_placeE)
_ZN40_INTERNAL_4defc468_4_k_cu_0d2a14c6_202024cuda3std3__48in_placeE:
	.zero		1
	.type		_ZN40_INTERNAL_4defc468_4_k_cu_0d2a14c6_202024cuda3std6ranges3__45__cpo9iter_moveE,@object
	.size		_ZN40_INTERNAL_4defc468_4_k_cu_0d2a14c6_202024cuda3std6ranges3__45__cpo9iter_moveE,(_ZN40_INTERNAL_4defc468_4_k_cu_0d2a14c6_202024cuda3std3__45__cpo5beginE - _ZN40_INTERNAL_4defc468_4_k_cu_0d2a14c6_202024cuda3std6ranges3__45__cpo9iter_moveE)
_ZN40_INTERNAL_4defc468_4_k_cu_0d2a14c6_202024cuda3std6ranges3__45__cpo9iter_moveE:
	.zero		1
	.type		_ZN40_INTERNAL_4defc468_4_k_cu_0d2a14c6_202024cuda3std3__45__cpo5beginE,@object
	.size		_ZN40_INTERNAL_4defc468_4_k_cu_0d2a14c6_202024cuda3std3__45__cpo5beginE,(_ZN40_INTERNAL_4defc468_4_k_cu_0d2a14c6_202024cuda3std3__442_GLOBAL__N__4defc468_4_k_cu_0d2a14c6_202026ignoreE - _ZN40_INTERNAL_4defc468_4_k_cu_0d2a14c6_202024cuda3std3__45__cpo5beginE)
_ZN40_INTERNAL_4defc468_4_k_cu_0d2a14c6_202024cuda3std3__45__cpo5beginE:
	.zero		1
	.type		_ZN40_INTERNAL_4defc468_4_k_cu_0d2a14c6_202024cuda3std3__442_GLOBAL__N__4defc468_4_k_cu_0d2a14c6_202026ignoreE,@object
	.size		_ZN40_INTERNAL_4defc468_4_k_cu_0d2a14c6_202024cuda3std3__442_GLOBAL__N__4defc468_4_k_cu_0d2a14c6_202026ignoreE,(_ZN40_INTERNAL_4defc468_4_k_cu_0d2a14c6_202024cute7productE - _ZN40_INTERNAL_4defc468_4_k_cu_0d2a14c6_202024cuda3std3__442_GLOBAL__N__4defc468_4_k_cu_0d2a14c6_202026ignoreE)
_ZN40_INTERNAL_4defc468_4_k_cu_0d2a14c6_202024cuda3std3__442_GLOBAL__N__4defc468_4_k_cu_0d2a14c6_202026ignoreE:
	.zero		1
	.type		_ZN40_INTERNAL_4defc468_4_k_cu_0d2a14c6_202024cute7productE,@object
	.size		_ZN40_INTERNAL_4defc468_4_k_cu_0d2a14c6_202024cute7productE,(_ZN40_INTERNAL_4defc468_4_k_cu_0d2a14c6_202024cuda3std3__45__cpo3endE - _ZN40_INTERNAL_4defc468_4_k_cu_0d2a14c6_202024cute7productE)
_ZN40_INTERNAL_4defc468_4_k_cu_0d2a14c6_202024cute7productE:
	.zero		1
	.type		_ZN40_INTERNAL_4defc468_4_k_cu_0d2a14c6_202024cuda3std3__45__cpo3endE,@object
	.size		_ZN40_INTERNAL_4defc468_4_k_cu_0d2a14c6_202024cuda3std3__45__cpo3endE,(_ZN40_INTERNAL_4defc468_4_k_cu_0d2a14c6_202024cuda3std3__419piecewise_constructE - _ZN40_INTERNAL_4defc468_4_k_cu_0d2a14c6_202024cuda3std3__45__cpo3endE)
_ZN40_INTERNAL_4defc468_4_k_cu_0d2a14c6_202024cuda3std3__45__cpo3endE:
	.zero		1
	.type		_ZN40_INTERNAL_4defc468_4_k_cu_0d2a14c6_202024cuda3std3__419piecewise_constructE,@object
	.size		_ZN40_INTERNAL_4defc468_4_k_cu_0d2a14c6_202024cuda3std3__419piecewise_constructE,(_ZN40_INTERNAL_4defc468_4_k_cu_0d2a14c6_202024cuda3std3__45__cpo4cendE - _ZN40_INTERNAL_4defc468_4_k_cu_0d2a14c6_202024cuda3std3__419piecewise_constructE)
_ZN40_INTERNAL_4defc468_4_k_cu_0d2a14c6_202024cuda3std3__419piecewise_constructE:
	.zero		1
	.type		_ZN40_INTERNAL_4defc468_4_k_cu_0d2a14c6_202024cuda3std3__45__cpo4cendE,@object
	.size		_ZN40_INTERNAL_4defc468_4_k_cu_0d2a14c6_202024cuda3std3__45__cpo4cendE,(_ZN40_INTERNAL_4defc468_4_k_cu_0d2a14c6_202024cuda3std6ranges3__45__cpo4swapE - _ZN40_INTERNAL_4defc468_4_k_cu_0d2a14c6_202024cuda3std3__45__cpo4cendE)
_ZN40_INTERNAL_4defc468_4_k_cu_0d2a14c6_202024cuda3std3__45__cpo4cendE:
	.zero		1
	.type		_ZN40_INTERNAL_4defc468_4_k_cu_0d2a14c6_202024cuda3std6ranges3__45__cpo4swapE,@object
	.size		_ZN40_INTERNAL_4defc468_4_k_cu_0d2a14c6_202024cuda3std6ranges3__45__cpo4swapE,(.L_8 - _ZN40_INTERNAL_4defc468_4_k_cu_0d2a14c6_202024cuda3std6ranges3__45__cpo4swapE)
_ZN40_INTERNAL_4defc468_4_k_cu_0d2a14c6_202024cuda3std6ranges3__45__cpo4swapE:
	.zero		1
.L_8:


//--------------------- .nv.constant0._ZN7cutlass13device_kernelINS_4gemm6kernel13GemmUniversalIN4cute5tupleIJiiiiEEENS1_10collective13CollectiveMmaINS1_34MainloopSm90TmaGmmaWarpSpecializedILi4ENS5_IJNS4_1CILi4EEESB_NSA_ILi1EEEEEENS1_35KernelTmaWarpSpecializedCooperativeEEENS5_IJNSA_ILi256EEENSA_ILi128EEENSA_ILi64EEEEEENS_6half_tENS5_IJlSC_lEEESK_SL_NS4_8TiledMMAINS4_8MMA_AtomIJNS4_4SM904GMMA26MMA_64x128x16_F32F16F16_SSILNSP_5MajorE0ELSR_0ELNSP_7ScaleInE1ELSS_1EEEEEENS4_6LayoutINS5_IJNSA_ILi2EEESC_SC_EEENS5_IJSC_NSA_ILi0EEESY_EEEEENS5_IJNS4_10UnderscoreES11_S11_EEEEENS4_23SM90_TMA_LOAD_MULTICASTENS4_14ComposedLayoutINS4_7SwizzleILi3ELi4ELi3EEENS4_18smem_ptr_flag_bitsILi16EEENSV_INS5_IJNSA_ILi8EEESI_EEENS5_IJSI_SC_EEEEEEEvNS4_8identityES14_S1E_vS1F_EENS_8epilogue10collective6detail29Sm90TmaWarpSpecializedAdapterINS1I_15DefaultEpilogueISK_SL_SL_NS1H_6thread17LinearCombinationISK_Li1EffLNS1M_9ScaleType4KindE0ELNS_15FloatRoundStyleE2ESK_EENS1_15EpilogueDefaultEEEEEvvEEEEvNT_6ParamsE --------------------------
	.section	.nv.constant0._ZN7cutlass13device_kernelINS_4gemm6kernel13GemmUniversalIN4cute5tupleIJiiiiEEENS1_10collective13CollectiveMmaINS1_34MainloopSm90TmaGmmaWarpSpecializedILi4ENS5_IJNS4_1CILi4EEESB_NSA_ILi1EEEEEENS1_35KernelTmaWarpSpecializedCooperativeEEENS5_IJNSA_ILi256EEENSA_ILi128EEENSA_ILi64EEEEEENS_6half_tENS5_IJlSC_lEEESK_SL_NS4_8TiledMMAINS4_8MMA_AtomIJNS4_4SM904GMMA26MMA_64x128x16_F32F16F16_SSILNSP_5MajorE0ELSR_0ELNSP_7ScaleInE1ELSS_1EEEEEENS4_6LayoutINS5_IJNSA_ILi2EEESC_SC_EEENS5_IJSC_NSA_ILi0EEESY_EEEEENS5_IJNS4_10UnderscoreES11_S11_EEEEENS4_23SM90_TMA_LOAD_MULTICASTENS4_14ComposedLayoutINS4_7SwizzleILi3ELi4ELi3EEENS4_18smem_ptr_flag_bitsILi16EEENSV_INS5_IJNSA_ILi8EEESI_EEENS5_IJSI_SC_EEEEEEEvNS4_8identityES14_S1E_vS1F_EENS_8epilogue10collective6detail29Sm90TmaWarpSpecializedAdapterINS1I_15DefaultEpilogueISK_SL_SL_NS1H_6thread17LinearCombinationISK_Li1EffLNS1M_9ScaleType4KindE0ELNS_15FloatRoundStyleE2ESK_EENS1_15EpilogueDefaultEEEEEvvEEEEvNT_6ParamsE,"a",@progbits
	.sectionflags	@""
	.align	4
.nv.constant0._ZN7cutlass13device_kernelINS_4gemm6kernel13GemmUniversalIN4cute5tupleIJiiiiEEENS1_10collective13CollectiveMmaINS1_34MainloopSm90TmaGmmaWarpSpecializedILi4ENS5_IJNS4_1CILi4EEESB_NSA_ILi1EEEEEENS1_35KernelTmaWarpSpecializedCooperativeEEENS5_IJNSA_ILi256EEENSA_ILi128EEENSA_ILi64EEEEEENS_6half_tENS5_IJlSC_lEEESK_SL_NS4_8TiledMMAINS4_8MMA_AtomIJNS4_4SM904GMMA26MMA_64x128x16_F32F16F16_SSILNSP_5MajorE0ELSR_0ELNSP_7ScaleInE1ELSS_1EEEEEENS4_6LayoutINS5_IJNSA_ILi2EEESC_SC_EEENS5_IJSC_NSA_ILi0EEESY_EEEEENS5_IJNS4_10UnderscoreES11_S11_EEEEENS4_23SM90_TMA_LOAD_MULTICASTENS4_14ComposedLayoutINS4_7SwizzleILi3ELi4ELi3EEENS4_18smem_ptr_flag_bitsILi16EEENSV_INS5_IJNSA_ILi8EEESI_EEENS5_IJSI_SC_EEEEEEEvNS4_8identityES14_S1E_vS1F_EENS_8epilogue10collective6detail29Sm90TmaWarpSpecializedAdapterINS1I_15DefaultEpilogueISK_SL_SL_NS1H_6thread17LinearCombinationISK_Li1EffLNS1M_9ScaleType4KindE0ELNS_15FloatRoundStyleE2ESK_EENS1_15EpilogueDefaultEEEEEvvEEEEvNT_6ParamsE:
	.zero		1664


//--------------------- SYMBOLS --------------------------

	.type		.nv.reservedSmem.offset0,@object
	.size		.nv.reservedSmem.offset0,0x4
	.type		__assertfail,@function
